	.target	sm_90a

	.elftype	@"ET_EXEC"


//--------------------- .note.nv.tkinfo           --------------------------
	.section	.note.nv.tkinfo,"",@"SHT_NOTE"
	.sectionflags	@"SHF_NOTE_NV_TKINFO"
	.tkinfo
        /*0018*/ 	.word	0x00000002
        /*0030*/ 	.string	""
        /*0030*/ 	.string	"ptxas"
        /*0030*/ 	.string	"Cuda compilation tools, release 13.0, V13.0.88"
        /*0030*/ 	.string	"Build cuda_13.0.r13.0/compiler.36424714_0"
        /*0030*/ 	.string	"-arch sm_90a -m 64 "



//--------------------- .note.nv.cuinfo           --------------------------
	.section	.note.nv.cuinfo,"",@"SHT_NOTE"
	.sectionflags	@"SHF_NOTE_NV_CUINFO"
        /*0018*/ 	.short	0x0002
        /*001a*/ 	.short	0x005a
        /*001c*/ 	.short	0x0082
	.zero		2


//--------------------- .nv.info                  --------------------------
	.section	.nv.info,"",@"SHT_CUDA_INFO"
	.align	4


	//----- nvinfo : EIATTR_REGCOUNT
	.align		4
        /*0000*/ 	.byte	0x04, 0x2f
        /*0002*/ 	.short	(.L_12 - .L_11)
	.align		4
.L_11:
        /*0004*/ 	.word	index@(_ZN7cutlass13device_kernelINS_4gemm6kernel13GemmUniversalIN4cute5tupleIJiiiiEEENS1_10collective13CollectiveMmaINS1_37MainloopSm90TmaGmmaWarpSpecializedFP8ILi3ENS5_IJNS4_1CILi1EEENSA_ILi2EEESB_EEENS1_35KernelTmaWarpSpecializedCooperativeEEENS5_IJNSA_ILi128EEENSA_ILi64EEENSA_ILi32EEEEEENS_12float_e4m3_tENS5_IJlSB_lEEESK_SL_NS4_8TiledMMAINS4_8MMA_AtomIJNS4_4SM904GMMA30MMA_64x64x32_F32E4M3E4M3_SS_TNILNSP_7ScaleInE1ELSR_1EEEEEENS4_6LayoutINS5_IJSC_SB_SB_EEENS5_IJSB_NSA_ILi0EEESW_EEEEENS5_IJNS4_10UnderscoreESZ_SZ_EEEEENS4_23SM90_TMA_LOAD_MULTICASTENS4_14ComposedLayoutINS4_7SwizzleILi1ELi4ELi3EEENS4_18smem_ptr_flag_bitsILi8EEENSU_INS5_IJNSA_ILi8EEESI_EEENS5_IJSI_SB_EEEEEEEvNS4_8identityENS4_13SM90_TMA_LOADES1C_vS1D_EENS_8epilogue10collective6detail29Sm90TmaWarpSpecializedAdapterINS1H_15DefaultEpilogueISK_SL_SL_NS1G_6thread17LinearCombinationISK_Li1EffLNS1L_9ScaleType4KindE0ELNS_15FloatRoundStyleE2ESK_EENS1_15EpilogueDefaultEEEEEvvEEEEvNT_6ParamsE)
        /*0008*/ 	.word	0x000000a8


	//----- nvinfo : EIATTR_FRAME_SIZE
	.align		4
.L_12:
        /*000c*/ 	.byte	0x04, 0x11
        /*000e*/ 	.short	(.L_14 - .L_13)
	.align		4
.L_13:
        /*0010*/ 	.word	index@(_ZN7cutlass13device_kernelINS_4gemm6kernel13GemmUniversalIN4cute5tupleIJiiiiEEENS1_10collective13CollectiveMmaINS1_37MainloopSm90TmaGmmaWarpSpecializedFP8ILi3ENS5_IJNS4_1CILi1EEENSA_ILi2EEESB_EEENS1_35KernelTmaWarpSpecializedCooperativeEEENS5_IJNSA_ILi128EEENSA_ILi64EEENSA_ILi32EEEEEENS_12float_e4m3_tENS5_IJlSB_lEEESK_SL_NS4_8TiledMMAINS4_8MMA_AtomIJNS4_4SM904GMMA30MMA_64x64x32_F32E4M3E4M3_SS_TNILNSP_7ScaleInE1ELSR_1EEEEEENS4_6LayoutINS5_IJSC_SB_SB_EEENS5_IJSB_NSA_ILi0EEESW_EEEEENS5_IJNS4_10UnderscoreESZ_SZ_EEEEENS4_23SM90_TMA_LOAD_MULTICASTENS4_14ComposedLayoutINS4_7SwizzleILi1ELi4ELi3EEENS4_18smem_ptr_flag_bitsILi8EEENSU_INS5_IJNSA_ILi8EEESI_EEENS5_IJSI_SB_EEEEEEEvNS4_8identityENS4_13SM90_TMA_LOADES1C_vS1D_EENS_8epilogue10collective6detail29Sm90TmaWarpSpecializedAdapterINS1H_15DefaultEpilogueISK_SL_SL_NS1G_6thread17LinearCombinationISK_Li1EffLNS1L_9ScaleType4KindE0ELNS_15FloatRoundStyleE2ESK_EENS1_15EpilogueDefaultEEEEEvvEEEEvNT_6ParamsE)
        /*0014*/ 	.word	0x00000000


	//----- nvinfo : EIATTR_MIN_STACK_SIZE
	.align		4
.L_14:
        /*0018*/ 	.byte	0x04, 0x12
        /*001a*/ 	.short	(.L_16 - .L_15)
	.align		4
.L_15:
        /*001c*/ 	.word	index@(_ZN7cutlass13device_kernelINS_4gemm6kernel13GemmUniversalIN4cute5tupleIJiiiiEEENS1_10collective13CollectiveMmaINS1_37MainloopSm90TmaGmmaWarpSpecializedFP8ILi3ENS5_IJNS4_1CILi1EEENSA_ILi2EEESB_EEENS1_35KernelTmaWarpSpecializedCooperativeEEENS5_IJNSA_ILi128EEENSA_ILi64EEENSA_ILi32EEEEEENS_12float_e4m3_tENS5_IJlSB_lEEESK_SL_NS4_8TiledMMAINS4_8MMA_AtomIJNS4_4SM904GMMA30MMA_64x64x32_F32E4M3E4M3_SS_TNILNSP_7ScaleInE1ELSR_1EEEEEENS4_6LayoutINS5_IJSC_SB_SB_EEENS5_IJSB_NSA_ILi0EEESW_EEEEENS5_IJNS4_10UnderscoreESZ_SZ_EEEEENS4_23SM90_TMA_LOAD_MULTICASTENS4_14ComposedLayoutINS4_7SwizzleILi1ELi4ELi3EEENS4_18smem_ptr_flag_bitsILi8EEENSU_INS5_IJNSA_ILi8EEESI_EEENS5_IJSI_SB_EEEEEEEvNS4_8identityENS4_13SM90_TMA_LOADES1C_vS1D_EENS_8epilogue10collective6detail29Sm90TmaWarpSpecializedAdapterINS1H_15DefaultEpilogueISK_SL_SL_NS1G_6thread17LinearCombinationISK_Li1EffLNS1L_9ScaleType4KindE0ELNS_15FloatRoundStyleE2ESK_EENS1_15EpilogueDefaultEEEEEvvEEEEvNT_6ParamsE)
        /*0020*/ 	.word	0x00000000
.L_16:


//--------------------- .nv.compat                --------------------------
	.section	.nv.compat,"",@"SHT_CUDA_COMPAT_INFO"
	.align	4
        /*0000*/ 	.byte	0x02, 0x09, 0x01, 0x00, 0x02, 0x02, 0x04, 0x00, 0x02, 0x05, 0x05, 0x00, 0x03, 0x07, 0x01, 0x01
        /*0010*/ 	.byte	0x02, 0x03, 0x01, 0x00, 0x02, 0x06, 0x01, 0x00, 0x04, 0x0b, 0x08, 0x00, 0x00, 0x00, 0x00, 0x00
        /*0020*/ 	.byte	0x00, 0x00, 0x00, 0x00


//--------------------- .nv.info._ZN7cutlass13device_kernelINS_4gemm6kernel13GemmUniversalIN4cute5tupleIJiiiiEEENS1_10collective13CollectiveMmaINS1_37MainloopSm90TmaGmmaWarpSpecializedFP8ILi3ENS5_IJNS4_1CILi1EEENSA_ILi2EEESB_EEENS1_35KernelTmaWarpSpecializedCooperativeEEENS5_IJNSA_ILi128EEENSA_ILi64EEENSA_ILi32EEEEEENS_12float_e4m3_tENS5_IJlSB_lEEESK_SL_NS4_8TiledMMAINS4_8MMA_AtomIJNS4_4SM904GMMA30MMA_64x64x32_F32E4M3E4M3_SS_TNILNSP_7ScaleInE1ELSR_1EEEEEENS4_6LayoutINS5_IJSC_SB_SB_EEENS5_IJSB_NSA_ILi0EEESW_EEEEENS5_IJNS4_10UnderscoreESZ_SZ_EEEEENS4_23SM90_TMA_LOAD_MULTICASTENS4_14ComposedLayoutINS4_7SwizzleILi1ELi4ELi3EEENS4_18smem_ptr_flag_bitsILi8EEENSU_INS5_IJNSA_ILi8EEESI_EEENS5_IJSI_SB_EEEEEEEvNS4_8identityENS4_13SM90_TMA_LOADES1C_vS1D_EENS_8epilogue10collective6detail29Sm90TmaWarpSpecializedAdapterINS1H_15DefaultEpilogueISK_SL_SL_NS1G_6thread17LinearCombinationISK_Li1EffLNS1L_9ScaleType4KindE0ELNS_15FloatRoundStyleE2ESK_EENS1_15EpilogueDefaultEEEEEvvEEEEvNT_6ParamsE --------------------------
	.section	.nv.info._ZN7cutlass13device_kernelINS_4gemm6kernel13GemmUniversalIN4cute5tupleIJiiiiEEENS1_10collective13CollectiveMmaINS1_37MainloopSm90TmaGmmaWarpSpecializedFP8ILi3ENS5_IJNS4_1CILi1EEENSA_ILi2EEESB_EEENS1_35KernelTmaWarpSpecializedCooperativeEEENS5_IJNSA_ILi128EEENSA_ILi64EEENSA_ILi32EEEEEENS_12float_e4m3_tENS5_IJlSB_lEEESK_SL_NS4_8TiledMMAINS4_8MMA_AtomIJNS4_4SM904GMMA30MMA_64x64x32_F32E4M3E4M3_SS_TNILNSP_7ScaleInE1ELSR_1EEEEEENS4_6LayoutINS5_IJSC_SB_SB_EEENS5_IJSB_NSA_ILi0EEESW_EEEEENS5_IJNS4_10UnderscoreESZ_SZ_EEEEENS4_23SM90_TMA_LOAD_MULTICASTENS4_14ComposedLayoutINS4_7SwizzleILi1ELi4ELi3EEENS4_18smem_ptr_flag_bitsILi8EEENSU_INS5_IJNSA_ILi8EEESI_EEENS5_IJSI_SB_EEEEEEEvNS4_8identityENS4_13SM90_TMA_LOADES1C_vS1D_EENS_8epilogue10collective6detail29Sm90TmaWarpSpecializedAdapterINS1H_15DefaultEpilogueISK_SL_SL_NS1G_6thread17LinearCombinationISK_Li1EffLNS1L_9ScaleType4KindE0ELNS_15FloatRoundStyleE2ESK_EENS1_15EpilogueDefaultEEEEEvvEEEEvNT_6ParamsE,"",@"SHT_CUDA_INFO"
	.sectionflags	@""
	.align	4


	//----- nvinfo : EIATTR_CUDA_API_VERSION
	.align		4
        /*0000*/ 	.byte	0x04, 0x37
        /*0002*/ 	.short	(.L_18 - .L_17)
.L_17:
        /*0004*/ 	.word	0x00000082


	//----- nvinfo : EIATTR_KPARAM_INFO
	.align		4
.L_18:
        /*0008*/ 	.byte	0x04, 0x17
        /*000a*/ 	.short	(.L_20 - .L_19)
.L_19:
        /*000c*/ 	.word	0x00000000
        /*0010*/ 	.short	0x0000
        /*0012*/ 	.short	0x0070
        /*0014*/ 	.byte	0x00, 0xf0, 0x01, 0x10


	//----- nvinfo : EIATTR_SPARSE_MMA_MASK
	.align		4
.L_20:
        /*0018*/ 	.byte	0x03, 0x50
        /*001a*/ 	.short	0x0000


	//----- nvinfo : EIATTR_MAXREG_COUNT
	.align		4
        /*001c*/ 	.byte	0x03, 0x1b
        /*001e*/ 	.short	0x00a8


	//----- nvinfo : EIATTR_NUM_BARRIERS
	.align		4
        /*0020*/ 	.byte	0x02, 0x4c
        /*0022*/ 	.byte	0x01
	.zero		1


	//----- nvinfo : EIATTR_MERCURY_ISA_VERSION
	.align		4
        /*0024*/ 	.byte	0x03, 0x5f
        /*0026*/ 	.short	0x0101


	//----- nvinfo : EIATTR_INT_WARP_WIDE_INSTR_OFFSETS
	.align		4
        /*0028*/ 	.byte	0x04, 0x31
        /*002a*/ 	.short	(.L_22 - .L_21)


	//   ....[0]....
.L_21:
        /*002c*/ 	.word	0x00000420


	//   ....[1]....
        /*0030*/ 	.word	0x00000440


	//   ....[2]....
        /*0034*/ 	.word	0x00000620


	//----- nvinfo : EIATTR_COOP_GROUP_MASK_REGIDS
	.align		4
.L_22:
        /*0038*/ 	.byte	0x04, 0x29
        /*003a*/ 	.short	(.L_24 - .L_23)


	//   ....[0]....
.L_23:
        /*003c*/ 	.word	0xffffffff


	//   ....[1]....
        /*0040*/ 	.word	0xffffffff


	//   ....[2]....
        /*0044*/ 	.word	0xffffffff


	//   ....[3]....
        /*0048*/ 	.word	0xffffffff


	//   ....[4]....
        /*004c*/ 	.word	0xffffffff


	//   ....[5]....
        /*0050*/ 	.word	0xffffffff


	//----- nvinfo : EIATTR_COOP_GROUP_INSTR_OFFSETS
	.align		4
.L_24:
        /*0054*/ 	.byte	0x04, 0x28
        /*0056*/ 	.short	(.L_26 - .L_25)


	//   ....[0]....
.L_25:
        /*0058*/ 	.word	0x00000060


	//   ....[1]....
        /*005c*/ 	.word	0x00000070


	//   ....[2]....
        /*0060*/ 	.word	0x00000130


	//   ....[3]....
        /*0064*/ 	.word	0x000002a0


	//   ....[4]....
        /*0068*/ 	.word	0x00000750


	//   ....[5]....
        /*006c*/ 	.word	0x000011c0


	//----- nvinfo : EIATTR_REG_RECONFIG
	.align		4
.L_26:
        /*0070*/ 	.byte	0x01, 0x54
	.zero		2


	//----- nvinfo : EIATTR_MBARRIER_INSTR_OFFSETS
	.align		4
        /*0074*/ 	.byte	0x04, 0x39
        /*0076*/ 	.short	(.L_28 - .L_27)


	//   ....[0]....
.L_27:
        /*0078*/ 	.word	0x00000230
        /*007c*/ 	.word	0x000000ff
        /*0080*/ 	.word	0x00000000
        /*0084*/ 	.short	0x0100
        /*0086*/ 	.byte	0x08
	.zero		1


	//   ....[1]....
        /*0088*/ 	.word	0x00000240
        /*008c*/ 	.word	0x000000ff
        /*0090*/ 	.word	0x00000018
        /*0094*/ 	.short	0x0100
        /*0096*/ 	.byte	0x08
	.zero		1


	//   ....[2]....
        /*0098*/ 	.word	0x00000250
        /*009c*/ 	.word	0x000000ff
        /*00a0*/ 	.word	0x00000008
        /*00a4*/ 	.short	0x0100
        /*00a6*/ 	.byte	0x08
	.zero		1


	//   ....[3]....
        /*00a8*/ 	.word	0x00000260
        /*00ac*/ 	.word	0x000000ff
        /*00b0*/ 	.word	0x00000020
        /*00b4*/ 	.short	0x0100
        /*00b6*/ 	.byte	0x08
	.zero		1


	//   ....[4]....
        /*00b8*/ 	.word	0x00000270
        /*00bc*/ 	.word	0x000000ff
        /*00c0*/ 	.word	0x00000010
        /*00c4*/ 	.short	0x0100
        /*00c6*/ 	.byte	0x08
	.zero		1


	//   ....[5]....
        /*00c8*/ 	.word	0x00000280
        /*00cc*/ 	.word	0x000000ff
        /*00d0*/ 	.word	0x00000028
        /*00d4*/ 	.short	0x0100
        /*00d6*/ 	.byte	0x08
	.zero		1


	//   ....[6]....
        /*00d8*/ 	.word	0x000006a0
        /*00dc*/ 	.word	0x000000ff
        /*00e0*/ 	.word	0x00000040
        /*00e4*/ 	.short	0x0100
        /*00e6*/ 	.byte	0x06
	.zero		1


	//   ....[7]....
        /*00e8*/ 	.word	0x00000700
        /*00ec*/ 	.word	0x000000ff
        /*00f0*/ 	.word	0x00000048
        /*00f4*/ 	.short	0x0100
        /*00f6*/ 	.byte	0x06
	.zero		1


	//   ....[8]....
        /*00f8*/ 	.word	0x000014f0
        /*00fc*/ 	.word	0x000000ff
        /*0100*/ 	.word	0x00000000
        /*0104*/ 	.short	0x010a
        /*0106*/ 	.byte	0x06
	.zero		1


	//   ....[9]....
        /*0108*/ 	.word	0x00001530
        /*010c*/ 	.word	0x000000ff
        /*0110*/ 	.word	0x00000000
        /*0114*/ 	.short	0x010a
        /*0116*/ 	.byte	0x06
	.zero		1


	//   ....[10]....
        /*0118*/ 	.word	0x00001b10
        /*011c*/ 	.word	0x000000ff
        /*0120*/ 	.word	0x00000000
        /*0124*/ 	.short	0x010a
        /*0126*/ 	.byte	0x0c
	.zero		1


	//   ....[11]....
        /*0128*/ 	.word	0x00001b50
        /*012c*/ 	.word	0x000000ff
        /*0130*/ 	.word	0x00000000
        /*0134*/ 	.short	0x010a
        /*0136*/ 	.byte	0x0c
	.zero		1


	//   ....[12]....
        /*0138*/ 	.word	0x00001f30
        /*013c*/ 	.word	0x0000000d
        /*0140*/ 	.word	0x00000000
        /*0144*/ 	.short	0x0101
        /*0146*/ 	.byte	0x3f
	.zero		1


	//   ....[13]....
        /*0148*/ 	.word	0x000023b0
        /*014c*/ 	.word	0x00000008
        /*0150*/ 	.word	0x00000000
        /*0154*/ 	.short	0x0101
        /*0156*/ 	.byte	0x3f
	.zero		1


	//   ....[14]....
        /*0158*/ 	.word	0x00005c60
        /*015c*/ 	.word	0x00000012
        /*0160*/ 	.word	0x00000018
        /*0164*/ 	.short	0x010a
        /*0166*/ 	.byte	0x3f
	.zero		1


	//   ....[15]....
        /*0168*/ 	.word	0x00005ff0
        /*016c*/ 	.word	0x00000008
        /*0170*/ 	.word	0x00000048
        /*0174*/ 	.short	0x0101
        /*0176*/ 	.byte	0x3f
	.zero		1


	//   ....[16]....
        /*0178*/ 	.word	0x00006700
        /*017c*/ 	.word	0x00000007
        /*0180*/ 	.word	0x00000000
        /*0184*/ 	.short	0x010a
        /*0186*/ 	.byte	0x3f
	.zero		1


	//   ....[17]....
        /*0188*/ 	.word	0x00006780
        /*018c*/ 	.word	0x00000006
        /*0190*/ 	.word	0x00000000
        /*0194*/ 	.short	0x010a
        /*0196*/ 	.byte	0x3f
	.zero		1


	//   ....[18]....
        /*0198*/ 	.word	0x00006810
        /*019c*/ 	.word	0x00000003
        /*01a0*/ 	.word	0x00000000
        /*01a4*/ 	.short	0x010a
        /*01a6*/ 	.byte	0x3f
	.zero		1


	//   ....[19]....
        /*01a8*/ 	.word	0x00006880
        /*01ac*/ 	.word	0x00000009
        /*01b0*/ 	.word	0x00000000
        /*01b4*/ 	.short	0x010a
        /*01b6*/ 	.byte	0x3f
	.zero		1


	//   ....[20]....
        /*01b8*/ 	.word	0x000068e0
        /*01bc*/ 	.word	0x0000000d
        /*01c0*/ 	.word	0x00000000
        /*01c4*/ 	.short	0x010a
        /*01c6*/ 	.byte	0x3f
	.zero		1


	//   ....[21]....
        /*01c8*/ 	.word	0x000069b0
        /*01cc*/ 	.word	0x00000012
        /*01d0*/ 	.word	0x00000018
        /*01d4*/ 	.short	0x010a
        /*01d6*/ 	.byte	0x3f
	.zero		1


	//   ....[22]....
        /*01d8*/ 	.word	0x00006a80
        /*01dc*/ 	.word	0x00000007
        /*01e0*/ 	.word	0x00000000
        /*01e4*/ 	.short	0x010a
        /*01e6*/ 	.byte	0x3f
	.zero		1


	//   ....[23]....
        /*01e8*/ 	.word	0x00006ad0
        /*01ec*/ 	.word	0x00000006
        /*01f0*/ 	.word	0x00000000
        /*01f4*/ 	.short	0x010a
        /*01f6*/ 	.byte	0x3f
	.zero		1


	//----- nvinfo : EIATTR_NUM_MBARRIERS
	.align		4
.L_28:
        /*01f8*/ 	.byte	0x03, 0x38
        /*01fa*/ 	.short	0x0008


	//----- nvinfo : EIATTR_EXIT_INSTR_OFFSETS
	.align		4
        /*01fc*/ 	.byte	0x04, 0x1c
        /*01fe*/ 	.short	(.L_30 - .L_29)


	//   ....[0]....
.L_29:
        /*0200*/ 	.word	0x000008b0


	//   ....[1]....
        /*0204*/ 	.word	0x00001090


	//   ....[2]....
        /*0208*/ 	.word	0x00005380


	//   ....[3]....
        /*020c*/ 	.word	0x000058e0


	//   ....[4]....
        /*0210*/ 	.word	0x00006860


	//----- nvinfo : EIATTR_MAX_THREADS
	.align		4
.L_30:
        /*0214*/ 	.byte	0x04, 0x05
        /*0216*/ 	.short	(.L_32 - .L_31)
.L_31:
        /*0218*/ 	.word	0x00000180
        /*021c*/ 	.word	0x00000001
        /*0220*/ 	.word	0x00000001


	//----- nvinfo : EIATTR_CRS_STACK_SIZE
	.align		4
.L_32:
        /*0224*/ 	.byte	0x04, 0x1e
        /*0226*/ 	.short	(.L_34 - .L_33)
.L_33:
        /*0228*/ 	.word	0x00000000


	//----- nvinfo : EIATTR_CBANK_PARAM_SIZE
	.align		4
.L_34:
        /*022c*/ 	.byte	0x03, 0x19
        /*022e*/ 	.short	0x0470


	//----- nvinfo : EIATTR_PARAM_CBANK
	.align		4
        /*0230*/ 	.byte	0x04, 0x0a
        /*0232*/ 	.short	(.L_36 - .L_35)
	.align		4
.L_35:
        /*0234*/ 	.word	index@(.nv.constant0._ZN7cutlass13device_kernelINS_4gemm6kernel13GemmUniversalIN4cute5tupleIJiiiiEEENS1_10collective13CollectiveMmaINS1_37MainloopSm90TmaGmmaWarpSpecializedFP8ILi3ENS5_IJNS4_1CILi1EEENSA_ILi2EEESB_EEENS1_35KernelTmaWarpSpecializedCooperativeEEENS5_IJNSA_ILi128EEENSA_ILi64EEENSA_ILi32EEEEEENS_12float_e4m3_tENS5_IJlSB_lEEESK_SL_NS4_8TiledMMAINS4_8MMA_AtomIJNS4_4SM904GMMA30MMA_64x64x32_F32E4M3E4M3_SS_TNILNSP_7ScaleInE1ELSR_1EEEEEENS4_6LayoutINS5_IJSC_SB_SB_EEENS5_IJSB_NSA_ILi0EEESW_EEEEENS5_IJNS4_10UnderscoreESZ_SZ_EEEEENS4_23SM90_TMA_LOAD_MULTICASTENS4_14ComposedLayoutINS4_7SwizzleILi1ELi4ELi3EEENS4_18smem_ptr_flag_bitsILi8EEENSU_INS5_IJNSA_ILi8EEESI_EEENS5_IJSI_SB_EEEEEEEvNS4_8identityENS4_13SM90_TMA_LOADES1C_vS1D_EENS_8epilogue10collective6detail29Sm90TmaWarpSpecializedAdapterINS1H_15DefaultEpilogueISK_SL_SL_NS1G_6thread17LinearCombinationISK_Li1EffLNS1L_9ScaleType4KindE0ELNS_15FloatRoundStyleE2ESK_EENS1_15EpilogueDefaultEEEEEvvEEEEvNT_6ParamsE)
        /*0238*/ 	.short	0x0210
        /*023a*/ 	.short	0x0470


	//----- nvinfo : EIATTR_SW_WAR
	.align		4
.L_36:
        /*023c*/ 	.byte	0x04, 0x36
        /*023e*/ 	.short	(.L_38 - .L_37)
.L_37:
        /*0240*/ 	.word	0x00000008
.L_38:


//--------------------- .nv.callgraph             --------------------------
	.section	.nv.callgraph,"",@"SHT_CUDA_CALLGRAPH"
	.align	4
	.sectionentsize	8
	.align		4
        /*0000*/ 	.word	0x00000000
	.align		4
        /*0004*/ 	.word	0xffffffff
	.align		4
        /*0008*/ 	.word	0x00000000
	.align		4
        /*000c*/ 	.word	0xfffffffe
	.align		4
        /*0010*/ 	.word	0x00000000
	.align		4
        /*0014*/ 	.word	0xfffffffd
	.align		4
        /*0018*/ 	.word	0x00000000
	.align		4
        /*001c*/ 	.word	0xfffffffc


//--------------------- .nv.constant4             --------------------------
	.section	.nv.constant4,"a",@progbits
	.align	8
	.align		8
.nv.constant4:
        /*0000*/ 	.dword	_ZN39_INTERNAL_3c4f168f_4_k_cu_952cea6d_29104cuda3std3__45__cpo5beginE
	.align		8
        /*0008*/ 	.dword	_ZN39_INTERNAL_3c4f168f_4_k_cu_952cea6d_29104cuda3std3__45__cpo3endE
	.align		8
        /*0010*/ 	.dword	_ZN39_INTERNAL_3c4f168f_4_k_cu_952cea6d_29104cuda3std3__45__cpo6cbeginE
	.align		8
        /*0018*/ 	.dword	_ZN39_INTERNAL_3c4f168f_4_k_cu_952cea6d_29104cuda3std3__45__cpo4cendE
	.align		8
        /*0020*/ 	.dword	_ZN39_INTERNAL_3c4f168f_4_k_cu_952cea6d_29104cuda3std3__441_GLOBAL__N__3c4f168f_4_k_cu_952cea6d_29106ignoreE
	.align		8
        /*0028*/ 	.dword	_ZN39_INTERNAL_3c4f168f_4_k_cu_952cea6d_29104cuda3std3__419piecewise_constructE
	.align		8
        /*0030*/ 	.dword	_ZN39_INTERNAL_3c4f168f_4_k_cu_952cea6d_29104cuda3std3__48in_placeE
	.align		8
        /*0038*/ 	.dword	_ZN39_INTERNAL_3c4f168f_4_k_cu_952cea6d_29104cuda3std6ranges3__45__cpo4swapE
	.align		8
        /*0040*/ 	.dword	_ZN39_INTERNAL_3c4f168f_4_k_cu_952cea6d_29104cuda3std6ranges3__45__cpo9iter_moveE
	.align		8
        /*0048*/ 	.dword	_ZN39_INTERNAL_3c4f168f_4_k_cu_952cea6d_29104cute7productE
	.align		8
        /*0050*/ 	.dword	_ZN39_INTERNAL_3c4f168f_4_k_cu_952cea6d_29104cute1_E


//--------------------- .text._ZN7cutlass13device_kernelINS_4gemm6kernel13GemmUniversalIN4cute5tupleIJiiiiEEENS1_10collective13CollectiveMmaINS1_37MainloopSm90TmaGmmaWarpSpecializedFP8ILi3ENS5_IJNS4_1CILi1EEENSA_ILi2EEESB_EEENS1_35KernelTmaWarpSpecializedCooperativeEEENS5_IJNSA_ILi128EEENSA_ILi64EEENSA_ILi32EEEEEENS_12float_e4m3_tENS5_IJlSB_lEEESK_SL_NS4_8TiledMMAINS4_8MMA_AtomIJNS4_4SM904GMMA30MMA_64x64x32_F32E4M3E4M3_SS_TNILNSP_7ScaleInE1ELSR_1EEEEEENS4_6LayoutINS5_IJSC_SB_SB_EEENS5_IJSB_NSA_ILi0EEESW_EEEEENS5_IJNS4_10UnderscoreESZ_SZ_EEEEENS4_23SM90_TMA_LOAD_MULTICASTENS4_14ComposedLayoutINS4_7SwizzleILi1ELi4ELi3EEENS4_18smem_ptr_flag_bitsILi8EEENSU_INS5_IJNSA_ILi8EEESI_EEENS5_IJSI_SB_EEEEEEEvNS4_8identityENS4_13SM90_TMA_LOADES1C_vS1D_EENS_8epilogue10collective6detail29Sm90TmaWarpSpecializedAdapterINS1H_15DefaultEpilogueISK_SL_SL_NS1G_6thread17LinearCombinationISK_Li1EffLNS1L_9ScaleType4KindE0ELNS_15FloatRoundStyleE2ESK_EENS1_15EpilogueDefaultEEEEEvvEEEEvNT_6ParamsE --------------------------
	.section	.text._ZN7cutlass13device_kernelINS_4gemm6kernel13GemmUniversalIN4cute5tupleIJiiiiEEENS1_10collective13CollectiveMmaINS1_37MainloopSm90TmaGmmaWarpSpecializedFP8ILi3ENS5_IJNS4_1CILi1EEENSA_ILi2EEESB_EEENS1_35KernelTmaWarpSpecializedCooperativeEEENS5_IJNSA_ILi128EEENSA_ILi64EEENSA_ILi32EEEEEENS_12float_e4m3_tENS5_IJlSB_lEEESK_SL_NS4_8TiledMMAINS4_8MMA_AtomIJNS4_4SM904GMMA30MMA_64x64x32_F32E4M3E4M3_SS_TNILNSP_7ScaleInE1ELSR_1EEEEEENS4_6LayoutINS5_IJSC_SB_SB_EEENS5_IJSB_NSA_ILi0EEESW_EEEEENS5_IJNS4_10UnderscoreESZ_SZ_EEEEENS4_23SM90_TMA_LOAD_MULTICASTENS4_14ComposedLayoutINS4_7SwizzleILi1ELi4ELi3EEENS4_18smem_ptr_flag_bitsILi8EEENSU_INS5_IJNSA_ILi8EEESI_EEENS5_IJSI_SB_EEEEEEEvNS4_8identityENS4_13SM90_TMA_LOADES1C_vS1D_EENS_8epilogue10collective6detail29Sm90TmaWarpSpecializedAdapterINS1H_15DefaultEpilogueISK_SL_SL_NS1G_6thread17LinearCombinationISK_Li1EffLNS1L_9ScaleType4KindE0ELNS_15FloatRoundStyleE2ESK_EENS1_15EpilogueDefaultEEEEEvvEEEEvNT_6ParamsE,"ax",@progbits
	.align	128
.text._ZN7cutlass13device_kernelINS_4gemm6kernel13GemmUniversalIN4cute5tupleIJiiiiEEENS1_10collective13CollectiveMmaINS1_37MainloopSm90TmaGmmaWarpSpecializedFP8ILi3ENS5_IJNS4_1CILi1EEENSA_ILi2EEESB_EEENS1_35KernelTmaWarpSpecializedCooperativeEEENS5_IJNSA_ILi128EEENSA_ILi64EEENSA_ILi32EEEEEENS_12float_e4m3_tENS5_IJlSB_lEEESK_SL_NS4_8TiledMMAINS4_8MMA_AtomIJNS4_4SM904GMMA30MMA_64x64x32_F32E4M3E4M3_SS_TNILNSP_7ScaleInE1ELSR_1EEEEEENS4_6LayoutINS5_IJSC_SB_SB_EEENS5_IJSB_NSA_ILi0EEESW_EEEEENS5_IJNS4_10UnderscoreESZ_SZ_EEEEENS4_23SM90_TMA_LOAD_MULTICASTENS4_14ComposedLayoutINS4_7SwizzleILi1ELi4ELi3EEENS4_18smem_ptr_flag_bitsILi8EEENSU_INS5_IJNSA_ILi8EEESI_EEENS5_IJSI_SB_EEEEEEEvNS4_8identityENS4_13SM90_TMA_LOADES1C_vS1D_EENS_8epilogue10collective6detail29Sm90TmaWarpSpecializedAdapterINS1H_15DefaultEpilogueISK_SL_SL_NS1G_6thread17LinearCombinationISK_Li1EffLNS1L_9ScaleType4KindE0ELNS_15FloatRoundStyleE2ESK_EENS1_15EpilogueDefaultEEEEEvvEEEEvNT_6ParamsE:
        .type           _ZN7cutlass13device_kernelINS_4gemm6kernel13GemmUniversalIN4cute5tupleIJiiiiEEENS1_10collective13CollectiveMmaINS1_37MainloopSm90TmaGmmaWarpSpecializedFP8ILi3ENS5_IJNS4_1CILi1EEENSA_ILi2EEESB_EEENS1_35KernelTmaWarpSpecializedCooperativeEEENS5_IJNSA_ILi128EEENSA_ILi64EEENSA_ILi32EEEEEENS_12float_e4m3_tENS5_IJlSB_lEEESK_SL_NS4_8TiledMMAINS4_8MMA_AtomIJNS4_4SM904GMMA30MMA_64x64x32_F32E4M3E4M3_SS_TNILNSP_7ScaleInE1ELSR_1EEEEEENS4_6LayoutINS5_IJSC_SB_SB_EEENS5_IJSB_NSA_ILi0EEESW_EEEEENS5_IJNS4_10UnderscoreESZ_SZ_EEEEENS4_23SM90_TMA_LOAD_MULTICASTENS4_14ComposedLayoutINS4_7SwizzleILi1ELi4ELi3EEENS4_18smem_ptr_flag_bitsILi8EEENSU_INS5_IJNSA_ILi8EEESI_EEENS5_IJSI_SB_EEEEEEEvNS4_8identityENS4_13SM90_TMA_LOADES1C_vS1D_EENS_8epilogue10collective6detail29Sm90TmaWarpSpecializedAdapterINS1H_15DefaultEpilogueISK_SL_SL_NS1G_6thread17LinearCombinationISK_Li1EffLNS1L_9ScaleType4KindE0ELNS_15FloatRoundStyleE2ESK_EENS1_15EpilogueDefaultEEEEEvvEEEEvNT_6ParamsE,@function
        .size           _ZN7cutlass13device_kernelINS_4gemm6kernel13GemmUniversalIN4cute5tupleIJiiiiEEENS1_10collective13CollectiveMmaINS1_37MainloopSm90TmaGmmaWarpSpecializedFP8ILi3ENS5_IJNS4_1CILi1EEENSA_ILi2EEESB_EEENS1_35KernelTmaWarpSpecializedCooperativeEEENS5_IJNSA_ILi128EEENSA_ILi64EEENSA_ILi32EEEEEENS_12float_e4m3_tENS5_IJlSB_lEEESK_SL_NS4_8TiledMMAINS4_8MMA_AtomIJNS4_4SM904GMMA30MMA_64x64x32_F32E4M3E4M3_SS_TNILNSP_7ScaleInE1ELSR_1EEEEEENS4_6LayoutINS5_IJSC_SB_SB_EEENS5_IJSB_NSA_ILi0EEESW_EEEEENS5_IJNS4_10UnderscoreESZ_SZ_EEEEENS4_23SM90_TMA_LOAD_MULTICASTENS4_14ComposedLayoutINS4_7SwizzleILi1ELi4ELi3EEENS4_18smem_ptr_flag_bitsILi8EEENSU_INS5_IJNSA_ILi8EEESI_EEENS5_IJSI_SB_EEEEEEEvNS4_8identityENS4_13SM90_TMA_LOADES1C_vS1D_EENS_8epilogue10collective6detail29Sm90TmaWarpSpecializedAdapterINS1H_15DefaultEpilogueISK_SL_SL_NS1G_6thread17LinearCombinationISK_Li1EffLNS1L_9ScaleType4KindE0ELNS_15FloatRoundStyleE2ESK_EENS1_15EpilogueDefaultEEEEEvvEEEEvNT_6ParamsE,(.L_x_140 - _ZN7cutlass13device_kernelINS_4gemm6kernel13GemmUniversalIN4cute5tupleIJiiiiEEENS1_10collective13CollectiveMmaINS1_37MainloopSm90TmaGmmaWarpSpecializedFP8ILi3ENS5_IJNS4_1CILi1EEENSA_ILi2EEESB_EEENS1_35KernelTmaWarpSpecializedCooperativeEEENS5_IJNSA_ILi128EEENSA_ILi64EEENSA_ILi32EEEEEENS_12float_e4m3_tENS5_IJlSB_lEEESK_SL_NS4_8TiledMMAINS4_8MMA_AtomIJNS4_4SM904GMMA30MMA_64x64x32_F32E4M3E4M3_SS_TNILNSP_7ScaleInE1ELSR_1EEEEEENS4_6LayoutINS5_IJSC_SB_SB_EEENS5_IJSB_NSA_ILi0EEESW_EEEEENS5_IJNS4_10UnderscoreESZ_SZ_EEEEENS4_23SM90_TMA_LOAD_MULTICASTENS4_14ComposedLayoutINS4_7SwizzleILi1ELi4ELi3EEENS4_18smem_ptr_flag_bitsILi8EEENSU_INS5_IJNSA_ILi8EEESI_EEENS5_IJSI_SB_EEEEEEEvNS4_8identityENS4_13SM90_TMA_LOADES1C_vS1D_EENS_8epilogue10collective6detail29Sm90TmaWarpSpecializedAdapterINS1H_15DefaultEpilogueISK_SL_SL_NS1G_6thread17LinearCombinationISK_Li1EffLNS1L_9ScaleType4KindE0ELNS_15FloatRoundStyleE2ESK_EENS1_15EpilogueDefaultEEEEEvvEEEEvNT_6ParamsE)
        .other          _ZN7cutlass13device_kernelINS_4gemm6kernel13GemmUniversalIN4cute5tupleIJiiiiEEENS1_10collective13CollectiveMmaINS1_37MainloopSm90TmaGmmaWarpSpecializedFP8ILi3ENS5_IJNS4_1CILi1EEENSA_ILi2EEESB_EEENS1_35KernelTmaWarpSpecializedCooperativeEEENS5_IJNSA_ILi128EEENSA_ILi64EEENSA_ILi32EEEEEENS_12float_e4m3_tENS5_IJlSB_lEEESK_SL_NS4_8TiledMMAINS4_8MMA_AtomIJNS4_4SM904GMMA30MMA_64x64x32_F32E4M3E4M3_SS_TNILNSP_7ScaleInE1ELSR_1EEEEEENS4_6LayoutINS5_IJSC_SB_SB_EEENS5_IJSB_NSA_ILi0EEESW_EEEEENS5_IJNS4_10UnderscoreESZ_SZ_EEEEENS4_23SM90_TMA_LOAD_MULTICASTENS4_14ComposedLayoutINS4_7SwizzleILi1ELi4ELi3EEENS4_18smem_ptr_flag_bitsILi8EEENSU_INS5_IJNSA_ILi8EEESI_EEENS5_IJSI_SB_EEEEEEEvNS4_8identityENS4_13SM90_TMA_LOADES1C_vS1D_EENS_8epilogue10collective6detail29Sm90TmaWarpSpecializedAdapterINS1H_15DefaultEpilogueISK_SL_SL_NS1G_6thread17LinearCombinationISK_Li1EffLNS1L_9ScaleType4KindE0ELNS_15FloatRoundStyleE2ESK_EENS1_15EpilogueDefaultEEEEEvvEEEEvNT_6ParamsE,@"STO_CUDA_ENTRY STV_DEFAULT"
_ZN7cutlass13device_kernelINS_4gemm6kernel13GemmUniversalIN4cute5tupleIJiiiiEEENS1_10collective13CollectiveMmaINS1_37MainloopSm90TmaGmmaWarpSpecializedFP8ILi3ENS5_IJNS4_1CILi1EEENSA_ILi2EEESB_EEENS1_35KernelTmaWarpSpecializedCooperativeEEENS5_IJNSA_ILi128EEENSA_ILi64EEENSA_ILi32EEEEEENS_12float_e4m3_tENS5_IJlSB_lEEESK_SL_NS4_8TiledMMAINS4_8MMA_AtomIJNS4_4SM904GMMA30MMA_64x64x32_F32E4M3E4M3_SS_TNILNSP_7ScaleInE1ELSR_1EEEEEENS4_6LayoutINS5_IJSC_SB_SB_EEENS5_IJSB_NSA_ILi0EEESW_EEEEENS5_IJNS4_10UnderscoreESZ_SZ_EEEEENS4_23SM90_TMA_LOAD_MULTICASTENS4_14ComposedLayoutINS4_7SwizzleILi1ELi4ELi3EEENS4_18smem_ptr_flag_bitsILi8EEENSU_INS5_IJNSA_ILi8EEESI_EEENS5_IJSI_SB_EEEEEEEvNS4_8identityENS4_13SM90_TMA_LOADES1C_vS1D_EENS_8epilogue10collective6detail29Sm90TmaWarpSpecializedAdapterINS1H_15DefaultEpilogueISK_SL_SL_NS1G_6thread17LinearCombinationISK_Li1EffLNS1L_9ScaleType4KindE0ELNS_15FloatRoundStyleE2ESK_EENS1_15EpilogueDefaultEEEEEvvEEEEvNT_6ParamsE:
[----:B------:R-:W-:Y:S01]  /*0000*/  LDC R1, c[0x0][0x28] ;  /* 0x00000a00ff017b82 */ /* 0x000fe20000000800 */
[----:B------:R-:W0:Y:S01]  /*0010*/  S2R R0, SR_TID.X ;  /* 0x0000000000007919 */ /* 0x000e220000002100 */
[----:B------:R-:W-:Y:S01]  /*0020*/  ELECT P0, URZ, PT ;  /* 0x00000000003f782f */ /* 0x000fe20003800000 */
[----:B------:R-:W-:Y:S01]  /*0030*/  BSSY B0, `(.L_x_0) ;  /* 0x000000f000007945 */ /* 0x000fe20003800000 */
[--C-:B0-----:R-:W-:Y:S02]  /*0040*/  SHF.R.U32.HI R2, RZ, 0x5, R0.reuse ;  /* 0x00000005ff027819 */ /* 0x101fe40000011600 */
[----:B------:R-:W-:-:S03]  /*0050*/  SHF.R.U32.HI R4, RZ, 0x7, R0 ;  /* 0x00000007ff047819 */ /* 0x000fc60000011600 */
[----:B------:R-:W0:Y:S04]  /*0060*/  SHFL.IDX PT, R3, R2, RZ, 0x1f ;  /* 0x00001fff02037589 */ /* 0x000e2800000e0000 */
[----:B------:R-:W1:Y:S01]  /*0070*/  SHFL.IDX PT, R4, R4, RZ, 0x1f ;  /* 0x00001fff04047589 */ /* 0x000e6200000e0000 */
[----:B0-----:R-:W-:-:S13]  /*0080*/  ISETP.NE.OR P0, PT, R3, RZ, !P0 ;  /* 0x000000ff0300720c */ /* 0x001fda0004705670 */
[----:B-1----:R-:W-:Y:S05]  /*0090*/  @P0 BRA `(.L_x_1) ;  /* 0x0000000000200947 */ /* 0x002fea0003800000 */
[----:B------:R-:W-:Y:S02]  /*00a0*/  ULDC.64 UR4, c[0x0][0x198] ;  /* 0x0000660000047ab9 */ /* 0x000fe40000000a00 */
[----:B------:R-:W-:Y:S02]  /*00b0*/  UIADD3 UR6, UP0, UR4, 0xf0, URZ ;  /* 0x000000f004067890 */ /* 0x000fe4000ff1e03f */
[----:B------:R-:W-:Y:S02]  /*00c0*/  UIADD3 UR4, UP1, UR4, 0x1f0, URZ ;  /* 0x000001f004047890 */ /* 0x000fe4000ff3e03f */
[----:B------:R-:W-:Y:S02]  /*00d0*/  UIADD3.X UR7, URZ, UR5, URZ, UP0, !UPT ;  /* 0x000000053f077290 */ /* 0x000fe400087fe43f */
[----:B------:R-:W-:-:S07]  /*00e0*/  UIADD3.X UR5, URZ, UR5, URZ, UP1, !UPT ;  /* 0x000000053f057290 */ /* 0x000fce0008ffe43f */
[----:B------:R0:W-:Y:S02]  /*00f0*/  UTMACCTL.PF [UR6] ;  /* 0x00000000060079b9 */ /* 0x0001e40008040000 */
[----:B------:R0:W-:Y:S02]  /*0100*/  UTMACCTL.PF [UR4] ;  /* 0x00000000040079b9 */ /* 0x0001e40008040000 */
[----:B0-----:R-:W-:Y:S01]  /*0110*/  NOP ;  /* 0x0000000000007918 */ /* 0x001fe20000000000 */
.L_x_1:
[----:B------:R-:W-:Y:S05]  /*0120*/  BSYNC B0 ;  /* 0x0000000000007941 */ /* 0x000fea0003800000 */
.L_x_0:
[----:B------:R-:W0:Y:S02]  /*0130*/  SHFL.IDX PT, R5, R2, RZ, 0x1f ;  /* 0x00001fff02057589 */ /* 0x000e2400000e0000 */
[----:B0-----:R-:W-:-:S13]  /*0140*/  ISETP.NE.AND P0, PT, R5, RZ, PT ;  /* 0x000000ff0500720c */ /* 0x001fda0003f05270 */
[----:B------:R-:W-:Y:S05]  /*0150*/  @P0 BRA `(.L_x_2) ;  /* 0x0000000000500947 */ /* 0x000fea0003800000 */
[----:B------:R-:W0:Y:S01]  /*0160*/  S2UR UR8, SR_CgaCtaId ;  /* 0x00000000000879c3 */ /* 0x000e220000008800 */
[----:B------:R-:W-:Y:S01]  /*0170*/  UMOV UR4, 0x400 ;  /* 0x0000040000047882 */ /* 0x000fe20000000000 */
[----:B------:R-:W-:Y:S01]  /*0180*/  UMOV UR5, 0x1 ;  /* 0x0000000100057882 */ /* 0x000fe20000000000 */
[----:B------:R-:W-:Y:S01]  /*0190*/  UMOV UR6, 0x4 ;  /* 0x0000000400067882 */ /* 0x000fe20000000000 */
[----:B------:R-:W-:Y:S01]  /*01a0*/  ELECT P0, URZ, PT ;  /* 0x00000000003f782f */ /* 0x000fe20003800000 */
[----:B------:R-:W-:-:S04]  /*01b0*/  UIADD3 UR6, -UR6, 0x100000, URZ ;  /* 0x0010000006067890 */ /* 0x000fc8000fffe13f */
[----:B------:R-:W-:Y:S02]  /*01c0*/  USHF.L.U32 UR7, UR6, 0xb, URZ ;  /* 0x0000000b06077899 */ /* 0x000fe4000800063f */
[----:B------:R-:W-:Y:S02]  /*01d0*/  USHF.L.U32 UR6, UR6, 0x1, URZ ;  /* 0x0000000106067899 */ /* 0x000fe4000800063f */
[----:B0-----:R-:W-:Y:S02]  /*01e0*/  ULEA UR8, UR8, UR4, 0x18 ;  /* 0x0000000408087291 */ /* 0x001fe4000f8ec03f */
[----:B------:R-:W-:-:S04]  /*01f0*/  UIADD3 UR4, -UR5, 0x100000, URZ ;  /* 0x0010000005047890 */ /* 0x000fc8000fffe13f */
[----:B------:R-:W-:Y:S02]  /*0200*/  USHF.L.U32 UR5, UR4, 0xb, URZ ;  /* 0x0000000b04057899 */ /* 0x000fe4000800063f */
[----:B------:R-:W-:Y:S01]  /*0210*/  USHF.L.U32 UR4, UR4, 0x1, URZ ;  /* 0x0000000104047899 */ /* 0x000fe2000800063f */
[----:B------:R-:W0:Y:S11]  /*0220*/  FENCE.VIEW.ASYNC.S ;  /* 0x00000000000073c6 */ /* 0x000e360000000000 */
[----:B0-----:R0:W1:Y:S01]  /*0230*/  SYNCS.EXCH.64 URZ, [UR8], UR4 ;  /* 0x00000004083f75b2 */ /* 0x0010620008000100 */
[----:B------:R0:W2:Y:S01]  /*0240*/  SYNCS.EXCH.64 URZ, [UR8+0x18], UR6 ;  /* 0x00001806083f75b2 */ /* 0x0000a20008000100 */
[----:B------:R0:W3:Y:S01]  /*0250*/  SYNCS.EXCH.64 URZ, [UR8+0x8], UR4 ;  /* 0x00000804083f75b2 */ /* 0x0000e20008000100 */
[----:B------:R0:W4:Y:S01]  /*0260*/  SYNCS.EXCH.64 URZ, [UR8+0x20], UR6 ;  /* 0x00002006083f75b2 */ /* 0x0001220008000100 */
[----:B------:R0:W0:Y:S01]  /*0270*/  SYNCS.EXCH.64 URZ, [UR8+0x10], UR4 ;  /* 0x00001004083f75b2 */ /* 0x0000220008000100 */
[----:B------:R0:W0:Y:S01]  /*0280*/  SYNCS.EXCH.64 URZ, [UR8+0x28], UR6 ;  /* 0x00002806083f75b2 */ /* 0x0000220008000100 */
[----:B------:R-:W-:Y:S01]  /*0290*/  NOP ;  /* 0x0000000000007918 */ /* 0x000fe20000000000 */
.L_x_2:
[----:B------:R-:W5:Y:S01]  /*02a0*/  SHFL.IDX PT, R2, R2, RZ, 0x1f ;  /* 0x00001fff02027589 */ /* 0x000f6200000e0000 */
[----:B------:R-:W-:Y:S01]  /*02b0*/  SHF.R.S32.HI R7, RZ, 0x1f, R0 ;  /* 0x0000001fff077819 */ /* 0x000fe20000011400 */
[----:B0-----:R-:W0:Y:S01]  /*02c0*/  S2UR UR8, SR_CTAID.X ;  /* 0x00000000000879c3 */ /* 0x001e220000002500 */
[----:B------:R-:W-:Y:S01]  /*02d0*/  ELECT P0, URZ, PT ;  /* 0x00000000003f782f */ /* 0x000fe20003800000 */
[----:B------:R-:W1:Y:S01]  /*02e0*/  S2R R8, SR_CTAID.Y ;  /* 0x0000000000087919 */ /* 0x000e620000002600 */
[----:B------:R-:W-:Y:S01]  /*02f0*/  LEA.HI R7, R7, R0, RZ, 0x7 ;  /* 0x0000000007077211 */ /* 0x000fe200078f38ff */
[----:B------:R-:W-:Y:S01]  /*0300*/  ULDC UR4, c[0x0][0x154] ;  /* 0x0000550000047ab9 */ /* 0x000fe20000000800 */
[----:B------:R-:W-:Y:S01]  /*0310*/  NOP ;  /* 0x0000000000007918 */ /* 0x000fe20000000000 */
[----:B------:R-:W-:Y:S01]  /*0320*/  NOP ;  /* 0x0000000000007918 */ /* 0x000fe20000000000 */
[----:B------:R-:W-:Y:S01]  /*0330*/  LOP3.LUT R7, R7, 0xffffff80, RZ, 0xc0, !PT ;  /* 0xffffff8007077812 */ /* 0x000fe200078ec0ff */
[----:B------:R-:W2:Y:S04]  /*0340*/  LDC R14, c[0x0][0x140] ;  /* 0x00005000ff0e7b82 */ /* 0x000ea80000000800 */
[----:B------:R-:W-:-:S04]  /*0350*/  IMAD.IADD R7, R0, 0x1, -R7 ;  /* 0x0000000100077824 */ /* 0x000fc800078e0a07 */
[----:B------:R-:W3:Y:S01]  /*0360*/  LDC R17, c[0x0][0x148] ;  /* 0x00005200ff117b82 */ /* 0x000ee20000000800 */
[----:B------:R-:W-:Y:S02]  /*0370*/  SHF.R.S32.HI R6, RZ, 0x1f, R7 ;  /* 0x0000001fff067819 */ /* 0x000fe40000011407 */
[----:B------:R-:W-:Y:S02]  /*0380*/  LOP3.LUT P2, RZ, R7, 0x7, RZ, 0xc0, !PT ;  /* 0x0000000707ff7812 */ /* 0x000fe4000784c0ff */
[----:B------:R-:W-:Y:S02]  /*0390*/  LEA.HI R6, R6, R7, RZ, 0x3 ;  /* 0x0000000706067211 */ /* 0x000fe400078f18ff */
[----:B-----5:R-:W-:Y:S01]  /*03a0*/  ISETP.NE.OR P0, PT, R2, RZ, !P0 ;  /* 0x000000ff0200720c */ /* 0x020fe20004705670 */
[----:B------:R-:W5:Y:S01]  /*03b0*/  LDC R12, c[0x0][0x144] ;  /* 0x00005100ff0c7b82 */ /* 0x000f620000000800 */
[--C-:B------:R-:W-:Y:S02]  /*03c0*/  SHF.R.S32.HI R2, RZ, 0x3, R6.reuse ;  /* 0x00000003ff027819 */ /* 0x100fe40000011406 */
[----:B------:R-:W-:-:S02]  /*03d0*/  SHF.R.S32.HI R11, RZ, 0x1f, R6 ;  /* 0x0000001fff0b7819 */ /* 0x000fc40000011406 */
[----:B------:R-:W-:Y:S02]  /*03e0*/  SHF.R.S32.HI R6, RZ, 0x1f, R5 ;  /* 0x0000001fff067819 */ /* 0x000fe40000011405 */
[----:B------:R-:W-:Y:S02]  /*03f0*/  LEA.HI R11, R11, R2, RZ, 0x2 ;  /* 0x000000020b0b7211 */ /* 0x000fe400078f10ff */
[----:B------:R-:W-:Y:S02]  /*0400*/  LEA.HI R6, R6, R5, RZ, 0x2 ;  /* 0x0000000506067211 */ /* 0x000fe400078f10ff */
[----:B-1----:R-:W-:Y:S01]  /*0410*/  I2FP.F32.U32 R10, R8 ;  /* 0x00000008000a7245 */ /* 0x002fe20000201000 */
[----:B------:R-:W-:Y:S01]  /*0420*/  VOTEU.ALL UP0, P0 ;  /* 0x00000000003f7886 */ /* 0x000fe20000000000 */
[----:B------:R-:W-:Y:S01]  /*0430*/  LOP3.LUT R6, R6, 0x3ffffffc, RZ, 0xc0, !PT ;  /* 0x3ffffffc06067812 */ /* 0x000fe200078ec0ff */
[----:B------:R-:W-:Y:S01]  /*0440*/  VOTEU.ALL UP1, P0 ;  /* 0x00000000003f7886 */ /* 0x000fe20000020000 */
[----:B------:R-:W-:Y:S01]  /*0450*/  LOP3.LUT R11, R11, 0xfffffffc, RZ, 0xc0, !PT ;  /* 0xfffffffc0b0b7812 */ /* 0x000fe200078ec0ff */
[----:B------:R-:W-:Y:S01]  /*0460*/  FMUL R13, R10, UR4 ;  /* 0x000000040a0d7c20 */ /* 0x000fe20008400000 */
[----:B------:R-:W1:Y:S01]  /*0470*/  @!UP0 S2UR UR7, SR_CgaCtaId ;  /* 0x00000000000789c3 */ /* 0x000e620000008800 */
[----:B------:R-:W-:Y:S01]  /*0480*/  IMAD.IADD R6, R5, 0x1, -R6 ;  /* 0x0000000105067824 */ /* 0x000fe200078e0a06 */
[----:B0-----:R-:W-:Y:S01]  /*0490*/  I2FP.F32.U32 R5, UR8 ;  /* 0x0000000800057c45 */ /* 0x001fe20008201000 */
[----:B------:R-:W-:Y:S01]  /*04a0*/  ULDC UR4, c[0x0][0x150] ;  /* 0x0000540000047ab9 */ /* 0x000fe20000000800 */
[----:B------:R-:W-:Y:S01]  /*04b0*/  IMAD.IADD R11, R2, 0x1, -R11 ;  /* 0x00000001020b7824 */ /* 0x000fe200078e0a0b */
[----:B------:R-:W-:Y:S01]  /*04c0*/  SHF.R.S32.HI R2, RZ, 0x1f, R3 ;  /* 0x0000001fff027819 */ /* 0x000fe20000011403 */
[----:B------:R-:W0:Y:S01]  /*04d0*/  F2I.U32.TRUNC.NTZ R13, R13 ;  /* 0x0000000d000d7305 */ /* 0x000e22000020f000 */
[----:B------:R-:W-:Y:S01]  /*04e0*/  FMUL R10, R5, UR4 ;  /* 0x00000004050a7c20 */ /* 0x000fe20008400000 */
[----:B------:R-:W-:Y:S01]  /*04f0*/  IMAD R6, R6, 0x4, R11 ;  /* 0x0000000406067824 */ /* 0x000fe200078e020b */
[----:B------:R-:W-:Y:S01]  /*0500*/  LEA.HI R2, R2, R3, RZ, 0x2 ;  /* 0x0000000302027211 */ /* 0x000fe200078f10ff */
[----:B------:R-:W-:Y:S01]  /*0510*/  UMOV UR4, 0x20 ;  /* 0x0000002000047882 */ /* 0x000fe20000000000 */
[----:B------:R-:W-:Y:S01]  /*0520*/  @!UP0 UMOV UR6, 0x400 ;  /* 0x0000040000068882 */ /* 0x000fe20000000000 */
[----:B------:R-:W-:Y:S01]  /*0530*/  IMAD.SHL.U32 R5, R6, 0x4, RZ ;  /* 0x0000000406057824 */ /* 0x000fe200078e00ff */
[----:B------:R-:W-:Y:S01]  /*0540*/  LOP3.LUT R2, R2, 0xfffffffc, RZ, 0xc0, !PT ;  /* 0xfffffffc02027812 */ /* 0x000fe200078ec0ff */
[----:B------:R-:W4:Y:S01]  /*0550*/  F2I.U32.TRUNC.NTZ R10, R10 ;  /* 0x0000000a000a7305 */ /* 0x000f22000020f000 */
[----:B------:R-:W-:-:S04]  /*0560*/  @!UP0 UIADD3 UR4, -UR4, 0x100000, URZ ;  /* 0x0010000004048890 */ /* 0x000fc8000fffe13f */
[----:B------:R-:W-:Y:S02]  /*0570*/  @!UP0 USHF.L.U32 UR5, UR4, 0xb, URZ ;  /* 0x0000000b04058899 */ /* 0x000fe4000800063f */
[----:B------:R-:W-:Y:S01]  /*0580*/  @!UP0 USHF.L.U32 UR4, UR4, 0x1, URZ ;  /* 0x0000000104048899 */ /* 0x000fe2000800063f */
[----:B--2---:R-:W-:Y:S01]  /*0590*/  ISETP.EQ.U32.AND P3, PT, R14, 0x1, PT ;  /* 0x000000010e00780c */ /* 0x004fe20003f62070 */
[----:B------:R-:W-:Y:S01]  /*05a0*/  VIADD R14, R4, 0xffffffff ;  /* 0xffffffff040e7836 */ /* 0x000fe20000000000 */
[----:B------:R-:W-:Y:S01]  /*05b0*/  LOP3.LUT R6, R6, 0xc, R5, 0x78, !PT ;  /* 0x0000000c06067812 */ /* 0x000fe200078e7805 */
[----:B------:R-:W-:Y:S02]  /*05c0*/  IMAD.IADD R3, R3, 0x1, -R2 ;  /* 0x0000000103037824 */ /* 0x000fe400078e0a02 */
[----:B0-----:R-:W-:Y:S01]  /*05d0*/  IMAD.MOV R20, RZ, RZ, -R13 ;  /* 0x000000ffff147224 */ /* 0x001fe200078e0a0d */
[----:B------:R-:W-:Y:S01]  /*05e0*/  ISETP.GE.U32.AND P5, PT, R14, 0x2, PT ;  /* 0x000000020e00780c */ /* 0x000fe20003fa6070 */
[----:B-1----:R-:W-:Y:S01]  /*05f0*/  @!UP0 ULEA UR6, UR7, UR6, 0x18 ;  /* 0x0000000607068291 */ /* 0x002fe2000f8ec03f */
[----:B------:R-:W-:Y:S01]  /*0600*/  ISETP.NE.AND P1, PT, R3, 0x3, PT ;  /* 0x000000030300780c */ /* 0x000fe20003f25270 */
[----:B---3--:R-:W-:Y:S01]  /*0610*/  IMAD R5, R17, R20, R8 ;  /* 0x0000001411057224 */ /* 0x008fe200078e0208 */
[----:B------:R-:W-:Y:S01]  /*0620*/  VOTEU.ALL UP0, P0 ;  /* 0x00000000003f7886 */ /* 0x000fe20000000000 */
[----:B------:R-:W-:Y:S01]  /*0630*/  ISETP.LT.U32.AND P0, PT, R6, 0x2, !P2 ;  /* 0x000000020600780c */ /* 0x000fe20005701070 */
[----:B----4-:R-:W-:Y:S01]  /*0640*/  IMAD.MOV R7, RZ, RZ, -R10 ;  /* 0x000000ffff077224 */ /* 0x010fe200078e0a0a */
[----:B------:R-:W-:-:S02]  /*0650*/  ISETP.EQ.OR P1, PT, R3, RZ, !P1 ;  /* 0x000000ff0300720c */ /* 0x000fc40004f22670 */
[----:B------:R-:W-:Y:S01]  /*0660*/  ISETP.NE.AND P4, PT, R5, R6, PT ;  /* 0x000000060500720c */ /* 0x000fe20003f85270 */
[----:B-----5:R-:W-:Y:S01]  /*0670*/  IMAD R7, R12, R7, UR8 ;  /* 0x000000080c077e24 */ /* 0x020fe2000f8e0207 */
[C---:B------:R-:W-:Y:S01]  /*0680*/  ISETP.EQ.AND P1, PT, R4.reuse, RZ, P1 ;  /* 0x000000ff0400720c */ /* 0x040fe20000f22270 */
[----:B------:R-:W0:Y:S02]  /*0690*/  FENCE.VIEW.ASYNC.S ;  /* 0x00000000000073c6 */ /* 0x000e240000000000 */
[----:B0-----:R0:W1:Y:S01]  /*06a0*/  @!UP0 SYNCS.EXCH.64 URZ, [UR6+0x40], UR4 ;  /* 0x00004004063f85b2 */ /* 0x0010620008000100 */
[----:B------:R-:W-:Y:S02]  /*06b0*/  ISETP.NE.AND P2, PT, R4, RZ, PT ;  /* 0x000000ff0400720c */ /* 0x000fe40003f45270 */
[----:B------:R-:W-:Y:S02]  /*06c0*/  ISETP.EQ.OR P4, PT, R7, RZ, !P4 ;  /* 0x000000ff0700720c */ /* 0x000fe40006782670 */
[----:B------:R-:W-:-:S02]  /*06d0*/  SEL R2, RZ, 0x1, !P1 ;  /* 0x00000001ff027807 */ /* 0x000fc40004800000 */
[----:B------:R-:W-:Y:S02]  /*06e0*/  PLOP3.LUT P0, PT, P0, P4, PT, 0x80, 0x0 ;  /* 0x000000000000781c */ /* 0x000fe40000709070 */
[----:B------:R-:W-:Y:S01]  /*06f0*/  SEL R2, R2, 0x2, P5 ;  /* 0x0000000202027807 */ /* 0x000fe20002800000 */
[----:B------:R0:W2:Y:S01]  /*0700*/  @!UP1 SYNCS.EXCH.64 URZ, [UR6+0x48], UR4 ;  /* 0x00004804063f95b2 */ /* 0x0000a20008000100 */
[----:B------:R-:W-:Y:S01]  /*0710*/  NOP ;  /* 0x0000000000007918 */ /* 0x000fe20000000000 */
[----:B------:R-:W-:Y:S08]  /*0720*/  @!P3 BRA `(.L_x_3) ;  /* 0x000000000008b947 */ /* 0x000ff00003800000 */
[----:B-12---:R-:W-:Y:S01]  /*0730*/  UCGABAR_ARV ;  /* 0x00000000000079c7 */ /* 0x006fe20008000000 */
[----:B------:R-:W-:Y:S05]  /*0740*/  BRA `(.L_x_4) ;  /* 0x0000000000047947 */ /* 0x000fea0003800000 */
.L_x_3:
[----:B-12---:R-:W-:Y:S01]  /*0750*/  NOP ;  /* 0x0000000000007918 */ /* 0x006fe20000000000 */
.L_x_4:
[----:B------:R-:W1:Y:S01]  /*0760*/  LDC R4, c[0x0][0x65c] ;  /* 0x00019700ff047b82 */ /* 0x000e620000000800 */
[----:B------:R-:W-:Y:S01]  /*0770*/  IMAD.MOV.U32 R5, RZ, RZ, RZ ;  /* 0x000000ffff057224 */ /* 0x000fe200078e00ff */
[----:B-1----:R-:W-:Y:S01]  /*0780*/  ISETP.NE.AND P4, PT, R4, 0x1, PT ;  /* 0x000000010400780c */ /* 0x002fe20003f85270 */
[----:B------:R-:W-:-:S12]  /*0790*/  IMAD.U32 R4, RZ, RZ, UR8 ;  /* 0x00000008ff047e24 */ /* 0x000fd8000f8e00ff */
[----:B------:R-:W1:Y:S01]  /*07a0*/  @P4 LDC R13, c[0x0][0x10] ;  /* 0x00000400ff0d4b82 */ /* 0x000e620000000800 */
[----:B------:R-:W-:Y:S02]  /*07b0*/  @P4 IMAD.MOV.U32 R9, RZ, RZ, RZ ;  /* 0x000000ffff094224 */ /* 0x000fe400078e00ff */
[----:B------:R-:W-:-:S05]  /*07c0*/  @P4 IMAD.MOV.U32 R15, RZ, RZ, RZ ;  /* 0x000000ffff0f4224 */ /* 0x000fca00078e00ff */
[----:B------:R-:W2:Y:S01]  /*07d0*/  @!P4 LDC R11, c[0x0][0xc] ;  /* 0x00000300ff0bcb82 */ /* 0x000ea20000000800 */
[----:B-1----:R-:W-:-:S04]  /*07e0*/  @P4 IMAD.WIDE.U32 R12, R13, UR8, R8 ;  /* 0x000000080d0c4c25 */ /* 0x002fc8000f8e0008 */
[----:B--2---:R-:W-:-:S04]  /*07f0*/  @!P4 IMAD.WIDE.U32 R10, R8, R11, R4 ;  /* 0x0000000b080ac225 */ /* 0x004fc800078e0004 */
[----:B------:R-:W-:Y:S02]  /*0800*/  @P4 IMAD.MOV.U32 R4, RZ, RZ, R12 ;  /* 0x000000ffff044224 */ /* 0x000fe400078e000c */
[----:B------:R-:W-:Y:S02]  /*0810*/  @P4 IMAD.IADD R5, R13, 0x1, R15 ;  /* 0x000000010d054824 */ /* 0x000fe400078e020f */
[----:B------:R-:W-:Y:S02]  /*0820*/  @!P4 IMAD.MOV.U32 R4, RZ, RZ, R10 ;  /* 0x000000ffff04c224 */ /* 0x000fe400078e000a */
[----:B------:R-:W-:Y:S01]  /*0830*/  @!P4 IMAD.MOV.U32 R5, RZ, RZ, R11 ;  /* 0x000000ffff05c224 */ /* 0x000fe200078e000b */
[----:B------:R-:W-:Y:S06]  /*0840*/  @!P3 BRA `(.L_x_5) ;  /* 0x00000000000cb947 */ /* 0x000fec0003800000 */
[----:B------:R-:W-:Y:S01]  /*0850*/  UCGABAR_WAIT ;  /* 0x0000000000007dc7 */ /* 0x000fe20008000000 */
[----:B------:R-:W-:Y:S01]  /*0860*/  CCTL.IVALL ;  /* 0x00000000ff00798f */ /* 0x000fe20002000000 */
[----:B------:R-:W-:Y:S05]  /*0870*/  BRA `(.L_x_6) ;  /* 0x0000000000047947 */ /* 0x000fea0003800000 */
.L_x_5:
[----:B------:R-:W-:Y:S06]  /*0880*/  BAR.SYNC.DEFER_BLOCKING 0x0 ;  /* 0x0000000000007b1d */ /* 0x000fec0000010000 */
.L_x_6:
[----:B------:R-:W-:Y:S05]  /*0890*/  @!P2 BRA `(.L_x_7) ;  /* 0x0000004800bca947 */ /* 0x000fea0003800000 */
[----:B------:R-:W-:-:S13]  /*08a0*/  ISETP.GT.U32.AND P1, PT, R14, 0x1, PT ;  /* 0x000000010e00780c */ /* 0x000fda0003f24070 */
[----:B0-----:R-:W-:Y:S05]  /*08b0*/  @P1 EXIT ;  /* 0x000000000000194d */ /* 0x001fea0003800000 */
[----:B------:R-:W-:Y:S01]  /*08c0*/  ULDC.64 UR4, c[0x0][0x650] ;  /* 0x0001940000047ab9 */ /* 0x000fe20000000a00 */
[----:B------:R-:W-:Y:S01]  /*08d0*/  PRMT R10, RZ, 0x7610, R10 ;  /* 0x00007610ff0a7816 */ /* 0x000fe2000000000a */
[----:B------:R-:W-:Y:S01]  /*08e0*/  IMAD.MOV.U32 R11, RZ, RZ, -0x1 ;  /* 0xffffffffff0b7424 */ /* 0x000fe200078e00ff */
[----:B------:R-:W-:Y:S01]  /*08f0*/  ISETP.GE.U32.AND P1, PT, R4, UR4, PT ;  /* 0x0000000404007c0c */ /* 0x000fe2000bf26070 */
[----:B------:R-:W-:Y:S02]  /*0900*/  IMAD.MOV.U32 R12, RZ, RZ, -0x1 ;  /* 0xffffffffff0c7424 */ /* 0x000fe400078e00ff */
[----:B------:R-:W-:Y:S01]  /*0910*/  IMAD.MOV.U32 R71, RZ, RZ, -0x1 ;  /* 0xffffffffff477424 */ /* 0x000fe200078e00ff */
[----:B------:R-:W-:-:S13]  /*0920*/  ISETP.GE.U32.AND.EX P1, PT, R5, UR5, PT, P1 ;  /* 0x0000000505007c0c */ /* 0x000fda000bf26110 */
[----:B------:R-:W-:Y:S05]  /*0930*/  @P1 BRA `(.L_x_8) ;  /* 0x0000000400241947 */ /* 0x000fea0003800000 */
[----:B------:R-:W0:Y:S01]  /*0940*/  LDC.64 R22, c[0x0][0x628] ;  /* 0x00018a00ff167b82 */ /* 0x000e220000000a00 */
[----:B------:R-:W-:Y:S02]  /*0950*/  IMAD.MOV.U32 R10, RZ, RZ, R4 ;  /* 0x000000ffff0a7224 */ /* 0x000fe400078e0004 */
[----:B------:R-:W-:-:S05]  /*0960*/  IMAD.MOV.U32 R11, RZ, RZ, R5 ;  /* 0x000000ffff0b7224 */ /* 0x000fca00078e0005 */
[----:B------:R-:W1:Y:S08]  /*0970*/  LDC R16, c[0x0][0x630] ;  /* 0x00018c00ff107b82 */ /* 0x000e700000000800 */
[----:B------:R-:W2:Y:S01]  /*0980*/  LDC.64 R24, c[0x0][0x620] ;  /* 0x00018800ff187b82 */ /* 0x000ea20000000a00 */
[----:B0-----:R-:W-:-:S04]  /*0990*/  ISETP.NE.U32.AND P1, PT, R22, RZ, PT ;  /* 0x000000ff1600720c */ /* 0x001fc80003f25070 */
[----:B------:R-:W-:-:S13]  /*09a0*/  ISETP.NE.AND.EX P1, PT, R23, RZ, PT, P1 ;  /* 0x000000ff1700720c */ /* 0x000fda0003f25310 */
[----:B-12---:R-:W-:Y:S05]  /*09b0*/  @!P1 BRA `(.L_x_9) ;  /* 0x0000000000289947 */ /* 0x006fea0003800000 */
[----:B------:R-:W0:Y:S02]  /*09c0*/  LDC R3, c[0x0][0x634] ;  /* 0x00018d00ff037b82 */ /* 0x000e240000000800 */
[----:B0-----:R-:W-:-:S05]  /*09d0*/  IADD3 R3, P1, R4, R3, RZ ;  /* 0x0000000304037210 */ /* 0x001fca0007f3e0ff */
[----:B------:R-:W-:-:S04]  /*09e0*/  IMAD.X R19, RZ, RZ, R5, P1 ;  /* 0x000000ffff137224 */ /* 0x000fc800008e0605 */
[----:B------:R-:W-:-:S04]  /*09f0*/  IMAD.WIDE.U32 R10, R19, R22, RZ ;  /* 0x00000016130a7225 */ /* 0x000fc800078e00ff */
[----:B------:R-:W-:-:S04]  /*0a00*/  IMAD.WIDE.U32 R12, P1, R3, R23, R10 ;  /* 0x00000017030c7225 */ /* 0x000fc8000782000a */
[----:B------:R-:W-:-:S04]  /*0a10*/  IMAD.WIDE.U32 R10, R3, R22, RZ ;  /* 0x00000016030a7225 */ /* 0x000fc800078e00ff */
[----:B------:R-:W-:Y:S01]  /*0a20*/  IMAD.X R15, RZ, RZ, RZ, P1 ;  /* 0x000000ffff0f7224 */ /* 0x000fe200008e06ff */
[----:B------:R-:W-:Y:S01]  /*0a30*/  IADD3 RZ, P1, R11, R12, RZ ;  /* 0x0000000c0bff7210 */ /* 0x000fe20007f3e0ff */
[----:B------:R-:W-:-:S04]  /*0a40*/  IMAD.MOV.U32 R14, RZ, RZ, R13 ;  /* 0x000000ffff0e7224 */ /* 0x000fc800078e000d */
[----:B------:R-:W-:-:S08]  /*0a50*/  IMAD.WIDE.U32.X R10, R19, R23, R14, P1 ;  /* 0x00000017130a7225 */ /* 0x000fd000008e040e */
.L_x_9:
[----:B------:R-:W0:Y:S01]  /*0a60*/  LDC.64 R28, c[0x0][0x640] ;  /* 0x00019000ff1c7b82 */ /* 0x000e220000000a00 */
[--C-:B------:R-:W-:Y:S01]  /*0a70*/  SHF.R.U64 R71, R10, R16, R11.reuse ;  /* 0x000000100a477219 */ /* 0x100fe2000000120b */
[----:B------:R-:W-:Y:S01]  /*0a80*/  IMAD R20, R17, R20, R8 ;  /* 0x0000001411147224 */ /* 0x000fe200078e0208 */
[----:B------:R-:W-:Y:S01]  /*0a90*/  SHF.R.U32.HI R3, RZ, R16, R11 ;  /* 0x00000010ff037219 */ /* 0x000fe2000001160b */
[----:B------:R-:W-:Y:S01]  /*0aa0*/  IMAD.MOV.U32 R17, RZ, RZ, 0x1 ;  /* 0x00000001ff117424 */ /* 0x000fe200078e00ff */
[----:B------:R-:W-:-:S03]  /*0ab0*/  IADD3 R9, P1, RZ, -R71, RZ ;  /* 0x80000047ff097210 */ /* 0x000fc60007f3e0ff */
[----:B------:R-:W1:Y:S02]  /*0ac0*/  LDC R14, c[0x0][0x618] ;  /* 0x00018600ff0e7b82 */ /* 0x000e640000000800 */
[----:B------:R-:W-:Y:S02]  /*0ad0*/  IMAD.X R3, RZ, RZ, ~R3, P1 ;  /* 0x000000ffff037224 */ /* 0x000fe400008e0e03 */
[----:B------:R-:W-:-:S04]  /*0ae0*/  IMAD.WIDE.U32 R10, R9, R24, R4 ;  /* 0x00000018090a7225 */ /* 0x000fc800078e0004 */
[----:B------:R-:W2:Y:S01]  /*0af0*/  LDC R18, c[0x0][0x608] ;  /* 0x00018200ff127b82 */ /* 0x000ea20000000800 */
[----:B------:R-:W-:Y:S02]  /*0b00*/  IMAD R12, R3, R24, RZ ;  /* 0x00000018030c7224 */ /* 0x000fe400078e02ff */
[----:B------:R-:W-:Y:S02]  /*0b10*/  IMAD.MOV.U32 R3, RZ, RZ, -0x1 ;  /* 0xffffffffff037424 */ /* 0x000fe400078e00ff */
[----:B------:R-:W-:-:S03]  /*0b20*/  IMAD R9, R9, R25, R12 ;  /* 0x0000001909097224 */ /* 0x000fc600078e020c */
[----:B------:R-:W3:Y:S01]  /*0b30*/  LDC R26, c[0x0][0x658] ;  /* 0x00019600ff1a7b82 */ /* 0x000ee20000000800 */
[----:B------:R-:W-:Y:S01]  /*0b40*/  IMAD.IADD R9, R11, 0x1, R9 ;  /* 0x000000010b097824 */ /* 0x000fe200078e0209 */
[----:B0-----:R-:W-:-:S04]  /*0b50*/  ISETP.NE.U32.AND P1, PT, R28, RZ, PT ;  /* 0x000000ff1c00720c */ /* 0x001fc80003f25070 */
[----:B------:R-:W-:Y:S02]  /*0b60*/  ISETP.NE.AND.EX P1, PT, R29, RZ, PT, P1 ;  /* 0x000000ff1d00720c */ /* 0x000fe40003f25310 */
[----:B------:R-:W0:Y:S01]  /*0b70*/  LDC R22, c[0x0][0x600] ;  /* 0x00018000ff167b82 */ /* 0x000e220000000800 */
[-CC-:B-1----:R-:W-:Y:S02]  /*0b80*/  SHF.R.U64 R16, R10, R14.reuse, R9.reuse ;  /* 0x0000000e0a107219 */ /* 0x182fe40000001209 */
[----:B------:R-:W-:-:S05]  /*0b90*/  SHF.R.U32.HI R9, RZ, R14, R9 ;  /* 0x0000000eff097219 */ /* 0x000fca0000011609 */
[----:B------:R-:W1:Y:S01]  /*0ba0*/  LDC R19, c[0x0][0x648] ;  /* 0x00019200ff137b82 */ /* 0x000e620000000800 */
[-CC-:B--2---:R-:W-:Y:S02]  /*0bb0*/  SHF.R.U64 R25, R16, R18.reuse, R9.reuse ;  /* 0x0000001210197219 */ /* 0x184fe40000001209 */
[----:B------:R-:W-:-:S05]  /*0bc0*/  SHF.R.U32.HI R9, RZ, R18, R9 ;  /* 0x00000012ff097219 */ /* 0x000fca0000011609 */
[----:B------:R-:W2:Y:S01]  /*0bd0*/  LDC R21, c[0x0][0x638] ;  /* 0x00018e00ff157b82 */ /* 0x000ea20000000800 */
[-CC-:B---3--:R-:W-:Y:S02]  /*0be0*/  SHF.R.U64 R18, R25, R26.reuse, R9.reuse ;  /* 0x0000001a19127219 */ /* 0x188fe40000001209 */
[-C--:B------:R-:W-:Y:S02]  /*0bf0*/  SHF.L.U32 R3, R3, R26.reuse, RZ ;  /* 0x0000001a03037219 */ /* 0x080fe400000006ff */
[----:B------:R-:W-:Y:S01]  /*0c00*/  SHF.R.U32.HI R9, RZ, R26, R9 ;  /* 0x0000001aff097219 */ /* 0x000fe20000011609 */
[----:B------:R-:W-:Y:S01]  /*0c10*/  IMAD.MOV.U32 R8, RZ, RZ, R18 ;  /* 0x000000ffff087224 */ /* 0x000fe200078e0012 */
[----:B------:R-:W-:Y:S01]  /*0c20*/  LOP3.LUT R14, RZ, R3, RZ, 0x33, !PT ;  /* 0x00000003ff0e7212 */ /* 0x000fe200078e33ff */
[----:B------:R-:W3:Y:S01]  /*0c30*/  LDC R23, c[0x0][0x610] ;  /* 0x00018400ff177b82 */ /* 0x000ee20000000800 */
[----:B------:R-:W-:Y:S05]  /*0c40*/  @!P1 BRA `(.L_x_10) ;  /* 0x0000000000289947 */ /* 0x000fea0003800000 */
[----:B------:R-:W4:Y:S02]  /*0c50*/  LDC R3, c[0x0][0x64c] ;  /* 0x00019300ff037b82 */ /* 0x000f240000000800 */
[----:B----4-:R-:W-:-:S05]  /*0c60*/  IADD3 R3, P1, R18, R3, RZ ;  /* 0x0000000312037210 */ /* 0x010fca0007f3e0ff */
        /* <DEDUP_REMOVED lines=8> */
.L_x_10:
[----:B-1----:R-:W-:Y:S01]  /*0cf0*/  SHF.R.U64 R8, R8, R19, R9 ;  /* 0x0000001308087219 */ /* 0x002fe20000001209 */
[----:B0-----:R-:W-:Y:S01]  /*0d00*/  VIADD R9, R22, 0xffffffff ;  /* 0xffffffff16097836 */ /* 0x001fe20000000000 */
[----:B------:R-:W-:Y:S02]  /*0d10*/  SHF.L.U32 R3, R17, R26, RZ ;  /* 0x0000001a11037219 */ /* 0x000fe400000006ff */
[----:B------:R-:W-:Y:S01]  /*0d20*/  LOP3.LUT R14, R25, R14, RZ, 0xc0, !PT ;  /* 0x0000000e190e7212 */ /* 0x000fe200078ec0ff */
[----:B------:R-:W-:Y:S01]  /*0d30*/  IMAD.MOV R10, RZ, RZ, -R8 ;  /* 0x000000ffff0a7224 */ /* 0x000fe200078e0a08 */
[----:B------:R-:W-:-:S03]  /*0d40*/  SEL R7, R7, R20, !P4 ;  /* 0x0000001407077207 */ /* 0x000fc60006000000 */
[----:B------:R-:W-:Y:S01]  /*0d50*/  IMAD R14, R3, R8, R14 ;  /* 0x00000008030e7224 */ /* 0x000fe200078e020e */
[----:B------:R-:W-:Y:S01]  /*0d60*/  LOP3.LUT R8, R16, R9, RZ, 0xc0, !PT ;  /* 0x0000000910087212 */ /* 0x000fe200078ec0ff */
[----:B--2---:R-:W-:Y:S02]  /*0d70*/  IMAD R3, R10, R21, R18 ;  /* 0x000000150a037224 */ /* 0x004fe400078e0212 */
[----:B---3--:R-:W-:Y:S02]  /*0d80*/  IMAD R7, R14, R23, R7 ;  /* 0x000000170e077224 */ /* 0x008fe400078e0207 */
[----:B------:R-:W-:Y:S02]  /*0d90*/  IMAD R8, R3, R22, R8 ;  /* 0x0000001603087224 */ /* 0x000fe400078e0208 */
[----:B------:R-:W-:-:S03]  /*0da0*/  IMAD.MOV.U32 R10, RZ, RZ, 0x1 ;  /* 0x00000001ff0a7424 */ /* 0x000fc600078e00ff */
[----:B------:R-:W-:Y:S02]  /*0db0*/  SEL R12, R8, R7, !P4 ;  /* 0x00000007080c7207 */ /* 0x000fe40006000000 */
[----:B------:R-:W-:-:S07]  /*0dc0*/  SEL R11, R7, R8, !P4 ;  /* 0x00000008070b7207 */ /* 0x000fce0006000000 */
.L_x_8:
[----:B------:R-:W-:-:S08]  /*0dd0*/  NOP ;  /* 0x0000000000007918 */ /* 0x000fd00000000000 */
[----:B------:R-:W0:Y:S02]  /*0de0*/  USETMAXREG.TRY_ALLOC.CTAPOOL UP0, 0xe8 ;  /* 0x000000e8000079c8 */ /* 0x000e240008000600 */
[----:B0-----:R-:W-:-:S13]  /*0df0*/  PLOP3.LUT P1, PT, PT, PT, UP0, 0x80, 0x0 ;  /* 0x000000000000781c */ /* 0x001fda0003f2f008 */
[----:B------:R-:W-:Y:S05]  /*0e00*/  @!P1 BRA `(.L_x_8) ;  /* 0xfffffffc00f09947 */ /* 0x000fea000383ffff */
[----:B------:R-:W-:Y:S01]  /*0e10*/  ULDC.64 UR4, c[0x0][0x598] ;  /* 0x0001660000047ab9 */ /* 0x000fe20000000a00 */
[----:B------:R-:W-:Y:S01]  /*0e20*/  ULDC.64 UR18, c[0x0][0x208] ;  /* 0x0000820000127ab9 */ /* 0x000fe20000000a00 */
[----:B------:R-:W-:-:S04]  /*0e30*/  ISETP.NE.U32.AND P1, PT, RZ, UR4, PT ;  /* 0x00000004ff007c0c */ /* 0x000fc8000bf25070 */
[----:B------:R-:W-:-:S13]  /*0e40*/  ISETP.NE.AND.EX P1, PT, RZ, UR5, PT, P1 ;  /* 0x00000005ff007c0c */ /* 0x000fda000bf25310 */
[----:B------:R-:W-:Y:S05]  /*0e50*/  @!P1 BRA `(.L_x_11) ;  /* 0x00000000001c9947 */ /* 0x000fea0003800000 */
[----:B------:R-:W0:Y:S02]  /*0e60*/  LDC.64 R8, c[0x0][0x598] ;  /* 0x00016600ff087b82 */ /* 0x000e240000000a00 */
[----:B0-----:R-:W2:Y:S02]  /*0e70*/  LDG.E.64 R8, desc[UR18][R8.64] ;  /* 0x0000001208087981 */ /* 0x001ea4000c1e1b00 */
[----:B--2---:R-:W-:-:S04]  /*0e80*/  ISETP.NE.U32.AND P1, PT, R8, RZ, PT ;  /* 0x000000ff0800720c */ /* 0x004fc80003f25070 */
[----:B------:R-:W-:-:S13]  /*0e90*/  ISETP.NE.AND.EX P1, PT, R9, RZ, PT, P1 ;  /* 0x000000ff0900720c */ /* 0x000fda0003f25310 */
[----:B------:R-:W-:Y:S05]  /*0ea0*/  @!P1 BRA `(.L_x_11) ;  /* 0x0000000000089947 */ /* 0x000fea0003800000 */
[----:B------:R0:W5:Y:S01]  /*0eb0*/  LD.E R3, desc[UR18][R8.64] ;  /* 0x0000001208037980 */ /* 0x000162000c101900 */
[----:B------:R-:W-:Y:S05]  /*0ec0*/  BRA `(.L_x_12) ;  /* 0x0000000000207947 */ /* 0x000fea0003800000 */
.L_x_11:
[----:B------:R-:W-:Y:S02]  /*0ed0*/  ULDC.64 UR4, c[0x0][0x588] ;  /* 0x0001620000047ab9 */ /* 0x000fe40000000a00 */
[----:B------:R-:W-:-:S04]  /*0ee0*/  ISETP.NE.U32.AND P1, PT, RZ, UR4, PT ;  /* 0x00000004ff007c0c */ /* 0x000fc8000bf25070 */
[----:B------:R-:W-:-:S13]  /*0ef0*/  ISETP.NE.AND.EX P1, PT, RZ, UR5, PT, P1 ;  /* 0x00000005ff007c0c */ /* 0x000fda000bf25310 */
[----:B------:R-:W-:Y:S05]  /*0f00*/  @!P1 BRA `(.L_x_13) ;  /* 0x00000000000c9947 */ /* 0x000fea0003800000 */
[----:B------:R-:W0:Y:S02]  /*0f10*/  LDC.64 R8, c[0x0][0x588] ;  /* 0x00016200ff087b82 */ /* 0x000e240000000a00 */
[----:B0-----:R1:W5:Y:S01]  /*0f20*/  LDG.E R3, desc[UR18][R8.64] ;  /* 0x0000001208037981 */ /* 0x001362000c1e1900 */
[----:B------:R-:W-:Y:S05]  /*0f30*/  BRA `(.L_x_12) ;  /* 0x0000000000047947 */ /* 0x000fea0003800000 */
.L_x_13:
[----:B------:R-:W2:Y:S02]  /*0f40*/  LDC R3, c[0x0][0x580] ;  /* 0x00016000ff037b82 */ /* 0x000ea40000000800 */
.L_x_12:
[----:B------:R-:W-:Y:S02]  /*0f50*/  ULDC.64 UR4, c[0x0][0x5a0] ;  /* 0x0001680000047ab9 */ /* 0x000fe40000000a00 */
[----:B------:R-:W-:-:S04]  /*0f60*/  ISETP.NE.U32.AND P1, PT, RZ, UR4, PT ;  /* 0x00000004ff007c0c */ /* 0x000fc8000bf25070 */
[----:B------:R-:W-:-:S13]  /*0f70*/  ISETP.NE.AND.EX P1, PT, RZ, UR5, PT, P1 ;  /* 0x00000005ff007c0c */ /* 0x000fda000bf25310 */
[----:B------:R-:W-:Y:S05]  /*0f80*/  @!P1 BRA `(.L_x_14) ;  /* 0x00000000001c9947 */ /* 0x000fea0003800000 */
[----:B01----:R-:W0:Y:S02]  /*0f90*/  LDC.64 R8, c[0x0][0x5a0] ;  /* 0x00016800ff087b82 */ /* 0x003e240000000a00 */
[----:B0-----:R-:W3:Y:S02]  /*0fa0*/  LDG.E.64 R8, desc[UR18][R8.64] ;  /* 0x0000001208087981 */ /* 0x001ee4000c1e1b00 */
[----:B---3--:R-:W-:-:S04]  /*0fb0*/  ISETP.NE.U32.AND P1, PT, R8, RZ, PT ;  /* 0x000000ff0800720c */ /* 0x008fc80003f25070 */
[----:B------:R-:W-:-:S13]  /*0fc0*/  ISETP.NE.AND.EX P1, PT, R9, RZ, PT, P1 ;  /* 0x000000ff0900720c */ /* 0x000fda0003f25310 */
[----:B------:R-:W-:Y:S05]  /*0fd0*/  @!P1 BRA `(.L_x_14) ;  /* 0x0000000000089947 */ /* 0x000fea0003800000 */
[----:B------:R0:W5:Y:S01]  /*0fe0*/  LD.E R7, desc[UR18][R8.64] ;  /* 0x0000001208077980 */ /* 0x000162000c101900 */
[----:B------:R-:W-:Y:S05]  /*0ff0*/  BRA `(.L_x_15) ;  /* 0x0000000000207947 */ /* 0x000fea0003800000 */
.L_x_14:
[----:B------:R-:W-:Y:S02]  /*1000*/  ULDC.64 UR4, c[0x0][0x590] ;  /* 0x0001640000047ab9 */ /* 0x000fe40000000a00 */
[----:B------:R-:W-:-:S04]  /*1010*/  ISETP.NE.U32.AND P1, PT, RZ, UR4, PT ;  /* 0x00000004ff007c0c */ /* 0x000fc8000bf25070 */
[----:B------:R-:W-:-:S13]  /*1020*/  ISETP.NE.AND.EX P1, PT, RZ, UR5, PT, P1 ;  /* 0x00000005ff007c0c */ /* 0x000fda000bf25310 */
[----:B------:R-:W-:Y:S05]  /*1030*/  @!P1 BRA `(.L_x_16) ;  /* 0x00000000000c9947 */ /* 0x000fea0003800000 */
[----:B01----:R-:W0:Y:S02]  /*1040*/  LDC.64 R8, c[0x0][0x590] ;  /* 0x00016400ff087b82 */ /* 0x003e240000000a00 */
[----:B0-----:R1:W5:Y:S01]  /*1050*/  LDG.E R7, desc[UR18][R8.64] ;  /* 0x0000001208077981 */ /* 0x001362000c1e1900 */
[----:B------:R-:W-:Y:S05]  /*1060*/  BRA `(.L_x_15) ;  /* 0x0000000000047947 */ /* 0x000fea0003800000 */
.L_x_16:
[----:B------:R-:W3:Y:S02]  /*1070*/  LDC R7, c[0x0][0x584] ;  /* 0x00016100ff077b82 */ /* 0x000ee40000000800 */
.L_x_15:
[----:B------:R-:W-:-:S13]  /*1080*/  LOP3.LUT P1, RZ, R10, 0xff, RZ, 0xc0, !PT ;  /* 0x000000ff0aff7812 */ /* 0x000fda000782c0ff */
[----:B------:R-:W-:Y:S05]  /*1090*/  @!P1 EXIT ;  /* 0x000000000000994d */ /* 0x000fea0003800000 */
[----:B------:R-:W-:Y:S01]  /*10a0*/  ULDC UR4, c[0x0][0x28c] ;  /* 0x0000a30000047ab9 */ /* 0x000fe20000000800 */
[----:B------:R-:W-:Y:S01]  /*10b0*/  LOP3.LUT R81, R2, 0x1, RZ, 0xfc, !PT ;  /* 0x0000000102517812 */ /* 0x000fe200078efcff */
[----:B------:R-:W-:-:S04]  /*10c0*/  UIADD3 UR4, UR4, 0x1f, URZ ;  /* 0x0000001f04047890 */ /* 0x000fc8000fffe03f */
[----:B------:R-:W-:-:S04]  /*10d0*/  USHF.R.S32.HI UR5, URZ, 0x1f, UR4 ;  /* 0x0000001f3f057899 */ /* 0x000fc80008011404 */
[----:B------:R-:W-:-:S03]  /*10e0*/  ULEA.HI UR5, UR5, UR4, URZ, 0x5 ;  /* 0x0000000405057291 */ /* 0x000fc6000f8f283f */
[----:B------:R-:W-:Y:S01]  /*10f0*/  UMOV UR4, URZ ;  /* 0x0000003f00047c82 */ /* 0x000fe20008000000 */
[----:B------:R-:W-:-:S03]  /*1100*/  USHF.R.S32.HI UR9, URZ, 0x5, UR5 ;  /* 0x000000053f097899 */ /* 0x000fc60008011405 */
[----:B------:R-:W-:-:S09]  /*1110*/  UMOV UR5, URZ ;  /* 0x0000003f00057c82 */ /* 0x000fd20008000000 */
.L_x_107:
[----:B01----:R-:W-:Y:S01]  /*1120*/  LOP3.LUT R8, R0, 0x80, RZ, 0xc0, !PT ;  /* 0x0000008000087812 */ /* 0x003fe200078ec0ff */
[----:B------:R-:W0:Y:S01]  /*1130*/  S2UR UR13, SR_CgaCtaId ;  /* 0x00000000000d79c3 */ /* 0x000e220000008800 */
[----:B------:R-:W-:Y:S01]  /*1140*/  UMOV UR12, 0x400 ;  /* 0x00000400000c7882 */ /* 0x000fe20000000000 */
[----:B------:R-:W-:Y:S01]  /*1150*/  UMOV UR6, URZ ;  /* 0x0000003f00067c82 */ /* 0x000fe20008000000 */
[----:B------:R-:W-:Y:S01]  /*1160*/  SHF.R.U32.HI R8, RZ, 0x7, R8 ;  /* 0x00000007ff087819 */ /* 0x000fe20000011608 */
[----:B------:R-:W-:Y:S01]  /*1170*/  UMOV UR7, URZ ;  /* 0x0000003f00077c82 */ /* 0x000fe20008000000 */
[----:B------:R-:W-:Y:S01]  /*1180*/  UMOV UR16, UR5 ;  /* 0x0000000500107c82 */ /* 0x000fe20008000000 */
[----:B------:R-:W-:Y:S02]  /*1190*/  CS2R R14, SRZ ;  /* 0x00000000000e7805 */ /* 0x000fe4000001ff00 */
[----:B------:R-:W-:Y:S01]  /*11a0*/  CS2R R16, SRZ ;  /* 0x0000000000107805 */ /* 0x000fe2000001ff00 */
[----:B------:R-:W1:Y:S01]  /*11b0*/  LDC R9, c[0x0][0x28c] ;  /* 0x0000a300ff097b82 */ /* 0x000e620000000800 */
[----:B----4-:R-:W4:Y:S01]  /*11c0*/  SHFL.IDX PT, R8, R8, RZ, 0x1f ;  /* 0x00001fff08087589 */ /* 0x010f2200000e0000 */
[----:B------:R-:W-:-:S02]  /*11d0*/  CS2R R18, SRZ ;  /* 0x0000000000127805 */ /* 0x000fc4000001ff00 */
[----:B------:R-:W-:Y:S02]  /*11e0*/  CS2R R20, SRZ ;  /* 0x0000000000147805 */ /* 0x000fe4000001ff00 */
[----:B------:R-:W-:Y:S02]  /*11f0*/  CS2R R56, SRZ ;  /* 0x0000000000387805 */ /* 0x000fe4000001ff00 */
[----:B------:R-:W-:Y:S02]  /*1200*/  CS2R R58, SRZ ;  /* 0x00000000003a7805 */ /* 0x000fe4000001ff00 */
[----:B------:R-:W-:Y:S02]  /*1210*/  CS2R R60, SRZ ;  /* 0x00000000003c7805 */ /* 0x000fe4000001ff00 */
[----:B------:R-:W-:Y:S02]  /*1220*/  CS2R R62, SRZ ;  /* 0x00000000003e7805 */ /* 0x000fe4000001ff00 */
[----:B------:R-:W-:-:S02]  /*1230*/  CS2R R64, SRZ ;  /* 0x0000000000407805 */ /* 0x000fc4000001ff00 */
[----:B------:R-:W-:Y:S02]  /*1240*/  CS2R R66, SRZ ;  /* 0x0000000000427805 */ /* 0x000fe4000001ff00 */
[----:B------:R-:W-:Y:S01]  /*1250*/  CS2R R68, SRZ ;  /* 0x0000000000447805 */ /* 0x000fe2000001ff00 */
[----:B------:R-:W-:Y:S01]  /*1260*/  IMAD.MOV.U32 R70, RZ, RZ, RZ ;  /* 0x000000ffff467224 */ /* 0x000fe200078e00ff */
[----:B------:R-:W-:Y:S02]  /*1270*/  CS2R R72, SRZ ;  /* 0x0000000000487805 */ /* 0x000fe4000001ff00 */
[----:B------:R-:W-:Y:S02]  /*1280*/  CS2R R74, SRZ ;  /* 0x00000000004a7805 */ /* 0x000fe4000001ff00 */
[----:B------:R-:W-:Y:S02]  /*1290*/  CS2R R76, SRZ ;  /* 0x00000000004c7805 */ /* 0x000fe4000001ff00 */
[----:B------:R-:W-:Y:S01]  /*12a0*/  CS2R R78, SRZ ;  /* 0x00000000004e7805 */ /* 0x000fe2000001ff00 */
[----:B------:R-:W-:Y:S01]  /*12b0*/  IMAD.MOV.U32 R80, RZ, RZ, RZ ;  /* 0x000000ffff507224 */ /* 0x000fe200078e00ff */
[----:B------:R-:W-:Y:S01]  /*12c0*/  CS2R R24, SRZ ;  /* 0x0000000000187805 */ /* 0x000fe2000001ff00 */
[----:B--2---:R-:W-:Y:S01]  /*12d0*/  IMAD.U32 R22, RZ, RZ, UR4 ;  /* 0x00000004ff167e24 */ /* 0x004fe2000f8e00ff */
[----:B------:R-:W-:-:S02]  /*12e0*/  CS2R R26, SRZ ;  /* 0x00000000001a7805 */ /* 0x000fc4000001ff00 */
[----:B------:R-:W-:Y:S02]  /*12f0*/  CS2R R28, SRZ ;  /* 0x00000000001c7805 */ /* 0x000fe4000001ff00 */
[----:B------:R-:W-:Y:S02]  /*1300*/  CS2R R30, SRZ ;  /* 0x00000000001e7805 */ /* 0x000fe4000001ff00 */
[----:B------:R-:W-:Y:S02]  /*1310*/  CS2R R32, SRZ ;  /* 0x0000000000207805 */ /* 0x000fe4000001ff00 */
[----:B------:R-:W-:Y:S02]  /*1320*/  CS2R R34, SRZ ;  /* 0x0000000000227805 */ /* 0x000fe4000001ff00 */
[----:B-1----:R-:W-:Y:S02]  /*1330*/  ISETP.GE.AND P1, PT, R9, 0x1, PT ;  /* 0x000000010900780c */ /* 0x002fe40003f26270 */
[----:B------:R-:W-:-:S02]  /*1340*/  CS2R R36, SRZ ;  /* 0x0000000000247805 */ /* 0x000fc4000001ff00 */
[----:B----4-:R-:W-:Y:S02]  /*1350*/  R2UR UR8, R8 ;  /* 0x00000000080872ca */ /* 0x010fe400000e0000 */
[----:B------:R-:W-:Y:S02]  /*1360*/  CS2R R38, SRZ ;  /* 0x0000000000267805 */ /* 0x000fe4000001ff00 */
[----:B------:R-:W-:Y:S02]  /*1370*/  CS2R R40, SRZ ;  /* 0x0000000000287805 */ /* 0x000fe4000001ff00 */
[----:B------:R-:W-:Y:S02]  /*1380*/  CS2R R42, SRZ ;  /* 0x00000000002a7805 */ /* 0x000fe4000001ff00 */
[----:B------:R-:W-:Y:S02]  /*1390*/  CS2R R44, SRZ ;  /* 0x00000000002c7805 */ /* 0x000fe4000001ff00 */
[----:B------:R-:W-:-:S02]  /*13a0*/  CS2R R46, SRZ ;  /* 0x00000000002e7805 */ /* 0x000fc4000001ff00 */
[----:B------:R-:W-:Y:S02]  /*13b0*/  CS2R R48, SRZ ;  /* 0x0000000000307805 */ /* 0x000fe4000001ff00 */
[----:B------:R-:W-:Y:S02]  /*13c0*/  CS2R R50, SRZ ;  /* 0x0000000000327805 */ /* 0x000fe4000001ff00 */
[----:B------:R-:W-:Y:S02]  /*13d0*/  CS2R R52, SRZ ;  /* 0x0000000000347805 */ /* 0x000fe4000001ff00 */
[----:B------:R-:W-:Y:S01]  /*13e0*/  CS2R R54, SRZ ;  /* 0x0000000000367805 */ /* 0x000fe2000001ff00 */
[----:B------:R-:W-:-:S04]  /*13f0*/  ULEA.HI UR10, UR8, UR8, URZ, 0x1 ;  /* 0x00000008080a7291 */ /* 0x000fc8000f8f083f */
[----:B------:R-:W-:Y:S02]  /*1400*/  ULOP3.LUT UR11, UR10, 0x1ffffe, URZ, 0xc0, !UPT ;  /* 0x001ffffe0a0b7892 */ /* 0x000fe4000f8ec03f */
[----:B0-----:R-:W-:Y:S02]  /*1410*/  ULEA UR10, UR13, UR12, 0x18 ;  /* 0x0000000c0d0a7291 */ /* 0x001fe4000f8ec03f */
[----:B------:R-:W-:-:S03]  /*1420*/  UIADD3 UR11, UR8, -UR11, URZ ;  /* 0x8000000b080b7290 */ /* 0x000fc6000fffe03f */
[----:B------:R-:W-:Y:S01]  /*1430*/  UMOV UR8, URZ ;  /* 0x0000003f00087c82 */ /* 0x000fe20008000000 */
[----:B------:R-:W-:-:S04]  /*1440*/  ULEA UR11, UR11, UR10, 0xb ;  /* 0x0000000a0b0b7291 */ /* 0x000fc8000f8e583f */
[----:B------:R-:W-:-:S04]  /*1450*/  UIADD3 UR11, UR11, 0x100, URZ ;  /* 0x000001000b0b7890 */ /* 0x000fc8000fffe03f */
[----:B------:R-:W-:-:S04]  /*1460*/  USHF.R.U32.HI UR11, URZ, 0x4, UR11 ;  /* 0x000000043f0b7899 */ /* 0x000fc8000801160b */
[----:B------:R-:W-:Y:S01]  /*1470*/  ULOP3.LUT UR11, UR11, 0x3fff, URZ, 0xc0, !UPT ;  /* 0x00003fff0b0b7892 */ /* 0x000fe2000f8ec03f */
[----:B------:R-:W-:Y:S11]  /*1480*/  @!P1 BRA `(.L_x_17) ;  /* 0x00000004005c9947 */ /* 0x000ff60003800000 */
[----:B------:R-:W-:-:S13]  /*1490*/  ISETP.NE.AND P2, PT, R81, 0x3, PT ;  /* 0x000000035100780c */ /* 0x000fda0003f45270 */
[----:B------:R-:W-:Y:S05]  /*14a0*/  @!P2 BRA `(.L_x_18) ;  /* 0x000000000004a947 */ /* 0x000fea0003800000 */
[----:B------:R-:W-:Y:S01]  /*14b0*/  BPT.TRAP 0x1 ;  /* 0x000000040000795c */ /* 0x000fe20000300000 */
.L_x_18:
[----:B------:R-:W-:Y:S01]  /*14c0*/  ULEA UR6, UR5, UR10, 0x3 ;  /* 0x0000000a05067291 */ /* 0x000fe2000f8e183f */
[----:B------:R-:W-:-:S05]  /*14d0*/  IMAD.U32 R8, RZ, RZ, UR4 ;  /* 0x00000004ff087e24 */ /* 0x000fca000f8e00ff */
[----:B------:R-:W-:-:S04]  /*14e0*/  SHF.L.U32 R8, R8, 0x1f, RZ ;  /* 0x0000001f08087819 */ /* 0x000fc800000006ff */
[----:B------:R0:W1:Y:S01]  /*14f0*/  SYNCS.PHASECHK.TRANS64.TRYWAIT P1, [UR6], R8 ;  /* 0x00000008ff0075a7 */ /* 0x0000620008020146 */
[----:B------:R-:W-:Y:S05]  /*1500*/  @!P2 BRA `(.L_x_19) ;  /* 0x000000000004a947 */ /* 0x000fea0003800000 */
[----:B------:R-:W-:Y:S01]  /*1510*/  BPT.TRAP 0x1 ;  /* 0x000000040000795c */ /* 0x000fe20000300000 */
.L_x_19:
[----:B-1----:R-:W-:Y:S05]  /*1520*/  @P1 BRA `(.L_x_20) ;  /* 0x0000000000081947 */ /* 0x002fea0003800000 */
[----:B------:R-:W1:Y:S02]  /*1530*/  SYNCS.PHASECHK.TRANS64.TRYWAIT P1, [UR6], R8 ;  /* 0x00000008ff0075a7 */ /* 0x000e640008020146 */
[----:B-1----:R-:W-:Y:S05]  /*1540*/  @!P1 BRA `(.L_x_21) ;  /* 0x0000005000c89947 */ /* 0x002fea0003800000 */
.L_x_20:
[----:B------:R-:W-:Y:S01]  /*1550*/  UIADD3 UR6, UR10, 0x3100, URZ ;  /* 0x000031000a067890 */ /* 0x000fe2000fffe03f */
[----:B------:R-:W-:Y:S01]  /*1560*/  WARPGROUP.ARRIVE ;  /* 0x00000000000079c5 */ /* 0x000fe20000000000 */
[----:B------:R-:W-:Y:S01]  /*1570*/  ULDC UR7, c[0x0][0x50c] ;  /* 0x0001430000077ab9 */ /* 0x000fe20000000800 */
[----:B------:R-:W-:Y:S01]  /*1580*/  ULOP3.LUT UR12, UR11, 0x10000, URZ, 0xfc, !UPT ;  /* 0x000100000b0c7892 */ /* 0x000fe2000f8efc3f */
[----:B------:R-:W-:Y:S01]  /*1590*/  CS2R R14, SRZ ;  /* 0x00000000000e7805 */ /* 0x000fe2000001ff00 */
[----:B------:R-:W-:Y:S01]  /*15a0*/  UISETP.NE.AND UP0, UPT, UR7, 0x1, UPT ;  /* 0x000000010700788c */ /* 0x000fe2000bf05270 */
[----:B------:R-:W-:Y:S01]  /*15b0*/  CS2R R16, SRZ ;  /* 0x0000000000107805 */ /* 0x000fe2000001ff00 */
[----:B------:R-:W-:Y:S01]  /*15c0*/  USHF.R.U32.HI UR6, URZ, 0x4, UR6 ;  /* 0x000000043f067899 */ /* 0x000fe20008011606 */
[----:B------:R-:W-:Y:S01]  /*15d0*/  CS2R R18, SRZ ;  /* 0x0000000000127805 */ /* 0x000fe2000001ff00 */
[----:B------:R-:W-:Y:S01]  /*15e0*/  USEL UR7, URZ, 0x1, UP0 ;  /* 0x000000013f077887 */ /* 0x000fe20008000000 */
[----:B------:R-:W-:Y:S01]  /*15f0*/  CS2R R20, SRZ ;  /* 0x0000000000147805 */ /* 0x000fe2000001ff00 */
[----:B------:R-:W-:Y:S01]  /*1600*/  ULOP3.LUT UR6, UR6, 0x3fff, URZ, 0xc0, !UPT ;  /* 0x00003fff06067892 */ /* 0x000fe2000f8ec03f */
[----:B------:R-:W-:Y:S01]  /*1610*/  CS2R R56, SRZ ;  /* 0x0000000000387805 */ /* 0x000fe2000001ff00 */
[----:B------:R-:W-:Y:S01]  /*1620*/  ULEA UR12, UR5, UR12, 0x8 ;  /* 0x0000000c050c7291 */ /* 0x000fe2000f8e403f */
[----:B------:R-:W-:Y:S01]  /*1630*/  CS2R R58, SRZ ;  /* 0x00000000003a7805 */ /* 0x000fe2000001ff00 */
[----:B------:R-:W-:Y:S01]  /*1640*/  ULOP3.LUT UR6, UR6, 0x10000, URZ, 0xfc, !UPT ;  /* 0x0001000006067892 */ /* 0x000fe2000f8efc3f */
[----:B------:R-:W-:Y:S01]  /*1650*/  ISETP.NE.AND P1, PT, RZ, UR7, PT ;  /* 0x00000007ff007c0c */ /* 0x000fe2000bf25270 */
[----:B------:R-:W-:Y:S01]  /*1660*/  UMOV UR13, 0xc0000010 ;  /* 0xc0000010000d7882 */ /* 0x000fe20000000000 */
[----:B------:R-:W-:Y:S01]  /*1670*/  UMOV UR15, 0xc0000010 ;  /* 0xc0000010000f7882 */ /* 0x000fe20000000000 */
[----:B------:R-:W-:Y:S01]  /*1680*/  ULEA UR14, UR5, UR6, 0x7 ;  /* 0x00000006050e7291 */ /* 0x000fe2000f8e383f */
[----:B------:R-:W-:-:S02]  /*1690*/  CS2R R60, SRZ ;  /* 0x00000000003c7805 */ /* 0x000fc4000001ff00 */
[----:B------:R-:W-:Y:S01]  /*16a0*/  CS2R R62, SRZ ;  /* 0x00000000003e7805 */ /* 0x000fe2000001ff00 */
[----:B------:R-:W-:Y:S01]  /*16b0*/  UMOV UR6, 0x1 ;  /* 0x0000000100067882 */ /* 0x000fe20000000000 */
[----:B------:R-:W-:Y:S02]  /*16c0*/  CS2R R64, SRZ ;  /* 0x0000000000407805 */ /* 0x000fe4000001ff00 */
[----:B------:R-:W-:Y:S02]  /*16d0*/  CS2R R66, SRZ ;  /* 0x0000000000427805 */ /* 0x000fe4000001ff00 */
[----:B------:R-:W-:Y:S01]  /*16e0*/  CS2R R68, SRZ ;  /* 0x0000000000447805 */ /* 0x000fe2000001ff00 */
[----:B------:R-:W-:Y:S01]  /*16f0*/  IMAD.MOV.U32 R70, RZ, RZ, RZ ;  /* 0x000000ffff467224 */ /* 0x000fe200078e00ff */
[----:B------:R-:W-:Y:S01]  /*1700*/  CS2R R72, SRZ ;  /* 0x0000000000487805 */ /* 0x000fe2000001ff00 */
[----:B------:R-:W-:Y:S01]  /*1710*/  QGMMA.64x64x32.F32.E4M3.E4M3 R24, gdesc[UR12], RZ, !UPT, gsb0 ;  /* 0x00e000000c1879f3 */ /* 0x000fe2000c0008ff */
[----:B------:R-:W-:-:S02]  /*1720*/  CS2R R74, SRZ ;  /* 0x00000000004a7805 */ /* 0x000fc4000001ff00 */
[----:B------:R-:W-:Y:S02]  /*1730*/  CS2R R76, SRZ ;  /* 0x00000000004c7805 */ /* 0x000fe4000001ff00 */
[----:B------:R-:W-:Y:S01]  /*1740*/  CS2R R78, SRZ ;  /* 0x00000000004e7805 */ /* 0x000fe2000001ff00 */
[----:B------:R-:W-:Y:S01]  /*1750*/  IMAD.MOV.U32 R80, RZ, RZ, RZ ;  /* 0x000000ffff507224 */ /* 0x000fe200078e00ff */
[----:B------:R-:W-:Y:S06]  /*1760*/  @!P1 BRA `(.L_x_22) ;  /* 0x0000000000889947 */ /* 0x000fec0003800000 */
[----:B------:R-:W-:Y:S02]  /*1770*/  WARPGROUP.DEPBAR.LE gsb0, 0x0 ;  /* 0x00008000000079c5 */ /* 0x000fe40000010000 */
[----:B------:R-:W-:-:S01]  /*1780*/  FADD R79, RZ, R24 ;  /* 0x00000018ff4f7221 */ /* 0x000fc20000000000 */
[----:B------:R-:W-:Y:S01]  /*1790*/  FADD R80, RZ, R25 ;  /* 0x00000019ff507221 */ /* 0x000fe20000000000 */
        /* <DEDUP_REMOVED lines=30> */
[----:B------:R-:W-:-:S06]  /*1980*/  UMOV UR6, URZ ;  /* 0x0000003f00067c82 */ /* 0x000fcc0008000000 */
.L_x_22:
[----:B------:R-:W-:-:S04]  /*1990*/  UIADD3 UR16, UR5, 0x1, URZ ;  /* 0x0000000105107890 */ /* 0x000fc8000fffe03f */
[----:B------:R-:W-:-:S04]  /*19a0*/  UISETP.NE.AND UP0, UPT, UR16, 0x3, UPT ;  /* 0x000000031000788c */ /* 0x000fc8000bf05270 */
[----:B------:R-:W-:Y:S02]  /*19b0*/  USEL UR8, URZ, 0x1, UP0 ;  /* 0x000000013f087887 */ /* 0x000fe40008000000 */
[----:B------:R-:W-:Y:S02]  /*19c0*/  USEL UR16, UR16, URZ, UP0 ;  /* 0x0000003f10107287 */ /* 0x000fe40008000000 */
[----:B------:R-:W-:-:S06]  /*19d0*/  ULOP3.LUT UR8, UR4, UR8, URZ, 0x3c, !UPT ;  /* 0x0000000804087292 */ /* 0x000fcc000f8e3c3f */
[----:B------:R-:W-:Y:S01]  /*19e0*/  IMAD.U32 R22, RZ, RZ, UR8 ;  /* 0x00000008ff167e24 */ /* 0x000fe2000f8e00ff */
[----:B------:R-:W-:-:S06]  /*19f0*/  UMOV UR8, 0x1 ;  /* 0x0000000100087882 */ /* 0x000fcc0000000000 */
.L_x_17:
[----:B------:R-:W-:-:S04]  /*1a00*/  UISETP.LT.AND UP0, UPT, UR9, 0x1, UPT ;  /* 0x000000010900788c */ /* 0x000fc8000bf01270 */
[----:B------:R-:W-:-:S04]  /*1a10*/  USEL UR12, UR9, 0x1, UP0 ;  /* 0x00000001090c7887 */ /* 0x000fc80008000000 */
[----:B------:R-:W-:-:S04]  /*1a20*/  UIADD3 UR12, UR9, -UR12, URZ ;  /* 0x8000000c090c7290 */ /* 0x000fc8000fffe03f */
[----:B------:R-:W-:-:S06]  /*1a30*/  UISETP.GE.AND UP0, UPT, UR12, 0x1, UPT ;  /* 0x000000010c00788c */ /* 0x000fcc000bf06270 */
[----:B------:R-:W-:-:S13]  /*1a40*/  PLOP3.LUT P1, PT, PT, PT, UP0, 0x80, 0x0 ;  /* 0x000000000000781c */ /* 0x000fda0003f2f008 */
[----:B------:R-:W-:Y:S05]  /*1a50*/  @!P1 BRA `(.L_x_23) ;  /* 0x0000000400709947 */ /* 0x000fea0003800000 */
[----:B01----:R-:W-:Y:S01]  /*1a60*/  IMAD.U32 R8, RZ, RZ, UR12 ;  /* 0x0000000cff087e24 */ /* 0x003fe2000f8e00ff */
[----:B------:R-:W-:Y:S01]  /*1a70*/  ULDC UR17, c[0x0][0x50c] ;  /* 0x0001430000117ab9 */ /* 0x000fe20000000800 */
[----:B------:R-:W-:-:S07]  /*1a80*/  IMAD.U32 R9, RZ, RZ, UR5 ;  /* 0x00000005ff097e24 */ /* 0x000fce000f8e00ff */
.L_x_31:
[----:B------:R-:W-:-:S13]  /*1a90*/  ISETP.NE.AND P2, PT, R81, 0x3, PT ;  /* 0x000000035100780c */ /* 0x000fda0003f45270 */
[----:B0-----:R-:W-:Y:S05]  /*1aa0*/  @!P2 BRA `(.L_x_24) ;  /* 0x000000000004a947 */ /* 0x001fea0003800000 */
[----:B------:R-:W-:Y:S01]  /*1ab0*/  BPT.TRAP 0x1 ;  /* 0x000000040000795c */ /* 0x000fe20000300000 */
.L_x_24:
[----:B------:R-:W0:Y:S01]  /*1ac0*/  S2UR UR12, SR_CgaCtaId ;  /* 0x00000000000c79c3 */ /* 0x000e220000008800 */
[----:B------:R-:W-:Y:S01]  /*1ad0*/  UMOV UR10, 0x400 ;  /* 0x00000400000a7882 */ /* 0x000fe20000000000 */
[----:B------:R-:W-:Y:S01]  /*1ae0*/  SHF.L.U32 R10, R22, 0x1f, RZ ;  /* 0x0000001f160a7819 */ /* 0x000fe200000006ff */
[----:B0-----:R-:W-:-:S04]  /*1af0*/  ULEA UR10, UR12, UR10, 0x18 ;  /* 0x0000000a0c0a7291 */ /* 0x001fc8000f8ec03f */
[----:B------:R-:W-:-:S09]  /*1b00*/  ULEA UR12, UR16, UR10, 0x3 ;  /* 0x0000000a100c7291 */ /* 0x000fd2000f8e183f */
[----:B------:R0:W1:Y:S01]  /*1b10*/  SYNCS.PHASECHK.TRANS64.TRYWAIT P1, [UR12], R10 ;  /* 0x0000000aff0075a7 */ /* 0x000062000802014c */
[----:B------:R-:W-:Y:S05]  /*1b20*/  @!P2 BRA `(.L_x_25) ;  /* 0x000000000004a947 */ /* 0x000fea0003800000 */
[----:B------:R-:W-:Y:S01]  /*1b30*/  BPT.TRAP 0x1 ;  /* 0x000000040000795c */ /* 0x000fe20000300000 */
.L_x_25:
[----:B-1----:R-:W-:Y:S05]  /*1b40*/  @P1 BRA `(.L_x_26) ;  /* 0x0000000000081947 */ /* 0x002fea0003800000 */
[----:B------:R-:W1:Y:S02]  /*1b50*/  SYNCS.PHASECHK.TRANS64.TRYWAIT P1, [UR12], R10 ;  /* 0x0000000aff0075a7 */ /* 0x000e64000802014c */
[----:B-1----:R-:W-:Y:S05]  /*1b60*/  @!P1 BRA `(.L_x_27) ;  /* 0x0000004c00589947 */ /* 0x002fea0003800000 */
.L_x_26:
[----:B------:R-:W-:Y:S01]  /*1b70*/  UIADD3 UR12, UR10, 0x3100, URZ ;  /* 0x000031000a0c7890 */ /* 0x000fe2000fffe03f */
[----:B------:R-:W-:Y:S01]  /*1b80*/  WARPGROUP.ARRIVE ;  /* 0x00000000000079c5 */ /* 0x000fe20000000000 */
[----:B------:R-:W-:Y:S02]  /*1b90*/  UISETP.NE.AND UP0, UPT, UR7, URZ, UPT ;  /* 0x0000003f0700728c */ /* 0x000fe4000bf05270 */
[----:B------:R-:W-:Y:S02]  /*1ba0*/  USHF.R.U32.HI UR12, URZ, 0x4, UR12 ;  /* 0x000000043f0c7899 */ /* 0x000fe4000801160c */
[----:B------:R-:W-:Y:S02]  /*1bb0*/  USEL UR8, UR8, URZ, !UP0 ;  /* 0x0000003f08087287 */ /* 0x000fe4000c000000 */
[----:B------:R-:W-:Y:S02]  /*1bc0*/  ULOP3.LUT UR7, UR12, 0x3fff, URZ, 0xc0, !UPT ;  /* 0x00003fff0c077892 */ /* 0x000fe4000f8ec03f */
[----:B------:R-:W-:-:S02]  /*1bd0*/  ULOP3.LUT UR12, UR11, 0x10000, URZ, 0xfc, !UPT ;  /* 0x000100000b0c7892 */ /* 0x000fc4000f8efc3f */
[----:B------:R-:W-:Y:S02]  /*1be0*/  ULOP3.LUT UR7, UR7, 0x10000, URZ, 0xfc, !UPT ;  /* 0x0001000007077892 */ /* 0x000fe4000f8efc3f */
[----:B------:R-:W-:Y:S02]  /*1bf0*/  UISETP.NE.U32.AND UP0, UPT, UR8, URZ, UPT ;  /* 0x0000003f0800728c */ /* 0x000fe4000bf05070 */
[----:B------:R-:W-:Y:S02]  /*1c00*/  ULEA UR12, UR16, UR12, 0x8 ;  /* 0x0000000c100c7291 */ /* 0x000fe4000f8e403f */
[----:B------:R-:W-:Y:S01]  /*1c10*/  ULEA UR14, UR16, UR7, 0x7 ;  /* 0x00000007100e7291 */ /* 0x000fe2000f8e383f */
[----:B------:R-:W-:Y:S01]  /*1c20*/  UMOV UR13, 0xc0000010 ;  /* 0xc0000010000d7882 */ /* 0x000fe20000000000 */
[----:B------:R-:W-:Y:S01]  /*1c30*/  UMOV UR15, 0xc0000010 ;  /* 0xc0000010000f7882 */ /* 0x000fe20000000000 */
[----:B------:R-:W-:-:S06]  /*1c40*/  UIADD3 UR6, UR6, 0x1, URZ ;  /* 0x0000000106067890 */ /* 0x000fcc000fffe03f */
[----:B------:R-:W-:Y:S01]  /*1c50*/  QGMMA.64x64x32.F32.E4M3.E4M3 R24, gdesc[UR12], R24, UP0, gsb0 ;  /* 0x00e000000c1879f3 */ /* 0x000fe2000b800818 */
[----:B------:R-:W-:-:S04]  /*1c60*/  UISETP.NE.AND UP0, UPT, UR6, UR17, UPT ;  /* 0x000000110600728c */ /* 0x000fc8000bf05270 */
[----:B------:R-:W-:-:S06]  /*1c70*/  USEL UR7, URZ, 0x1, UP0 ;  /* 0x000000013f077887 */ /* 0x000fcc0008000000 */
[----:B------:R-:W-:Y:S01]  /*1c80*/  ISETP.NE.AND P1, PT, RZ, UR7, PT ;  /* 0x00000007ff007c0c */ /* 0x000fe2000bf25270 */
[----:B------:R-:W-:-:S12]  /*1c90*/  WARPGROUP.DEPBAR.LE gsb0, 0x1 ;  /* 0x00008000000079c5 */ /* 0x000fd80000010100 */
[----:B------:R-:W-:Y:S05]  /*1ca0*/  @!P1 BRA `(.L_x_28) ;  /* 0x0000000000889947 */ /* 0x000fea0003800000 */
[----:B------:R-:W-:Y:S02]  /*1cb0*/  WARPGROUP.DEPBAR.LE gsb0, 0x0 ;  /* 0x00008000000079c5 */ /* 0x000fe40000010000 */
[----:B------:R-:W-:-:S01]  /*1cc0*/  FADD R79, R24, R79 ;  /* 0x0000004f184f7221 */ /* 0x000fc20000000000 */
[----:B------:R-:W-:Y:S01]  /*1cd0*/  FADD R80, R25, R80 ;  /* 0x0000005019507221 */ /* 0x000fe20000000000 */
        /* <DEDUP_REMOVED lines=30> */
[----:B------:R-:W-:-:S06]  /*1ec0*/  UMOV UR6, URZ ;  /* 0x0000003f00067c82 */ /* 0x000fcc0008000000 */
.L_x_28:
[----:B------:R-:W-:Y:S05]  /*1ed0*/  @!P2 BRA `(.L_x_29) ;  /* 0x000000000004a947 */ /* 0x000fea0003800000 */
[----:B------:R-:W-:Y:S01]  /*1ee0*/  BPT.TRAP 0x1 ;  /* 0x000000040000795c */ /* 0x000fe20000300000 */
.L_x_29:
[----:B01----:R-:W-:Y:S02]  /*1ef0*/  @P0 LEA R10, R9, UR10, 0x3 ;  /* 0x0000000a090a0c11 */ /* 0x003fe4000f8e18ff */
[----:B------:R-:W-:-:S03]  /*1f00*/  ISETP.GT.U32.AND P1, PT, R2, 0x1, PT ;  /* 0x000000010200780c */ /* 0x000fc60003f24070 */
[----:B------:R-:W-:-:S05]  /*1f10*/  @P0 VIADD R13, R10, 0x18 ;  /* 0x000000180a0d0836 */ /* 0x000fca0000000000 */
[----:B------:R-:W-:-:S04]  /*1f20*/  @P0 PRMT R13, R6, 0x654, R13 ;  /* 0x00000654060d0816 */ /* 0x000fc8000000000d */
[----:B------:R0:W-:Y:S01]  /*1f30*/  @P0 SYNCS.ARRIVE.TRANS64.RED.A1T0 RZ, [R13+URZ], RZ ;  /* 0x000000ff0dff09a7 */ /* 0x0001e2000810043f */
[----:B------:R-:W-:Y:S05]  /*1f40*/  @P1 BRA `(.L_x_30) ;  /* 0x0000000000041947 */ /* 0x000fea0003800000 */
[----:B------:R-:W-:Y:S01]  /*1f50*/  BPT.TRAP 0x1 ;  /* 0x000000040000795c */ /* 0x000fe20000300000 */
.L_x_30:
[----:B------:R-:W-:Y:S01]  /*1f60*/  UIADD3 UR16, UR16, 0x1, URZ ;  /* 0x0000000110107890 */ /* 0x000fe2000fffe03f */
[C---:B------:R-:W-:Y:S01]  /*1f70*/  ISETP.GT.AND P2, PT, R8.reuse, 0x1, PT ;  /* 0x000000010800780c */ /* 0x040fe20003f44270 */
[----:B------:R-:W-:Y:S02]  /*1f80*/  VIADD R9, R9, 0x1 ;  /* 0x0000000109097836 */ /* 0x000fe40000000000 */
[----:B------:R-:W-:Y:S01]  /*1f90*/  UISETP.NE.AND UP0, UPT, UR16, 0x3, UPT ;  /* 0x000000031000788c */ /* 0x000fe2000bf05270 */
[----:B------:R-:W-:Y:S02]  /*1fa0*/  VIADD R8, R8, 0xffffffff ;  /* 0xffffffff08087836 */ /* 0x000fe40000000000 */
[C---:B------:R-:W-:Y:S01]  /*1fb0*/  ISETP.NE.AND P1, PT, R9.reuse, 0x3, PT ;  /* 0x000000030900780c */ /* 0x040fe20003f25270 */
[----:B------:R-:W-:Y:S02]  /*1fc0*/  USEL UR8, URZ, 0x1, UP0 ;  /* 0x000000013f087887 */ /* 0x000fe40008000000 */
[----:B------:R-:W-:Y:S01]  /*1fd0*/  USEL UR16, UR16, URZ, UP0 ;  /* 0x0000003f10107287 */ /* 0x000fe20008000000 */
[----:B------:R-:W-:-:S03]  /*1fe0*/  SEL R9, R9, RZ, P1 ;  /* 0x000000ff09097207 */ /* 0x000fc60000800000 */
[----:B------:R-:W-:Y:S01]  /*1ff0*/  LOP3.LUT R22, R22, UR8, RZ, 0x3c, !PT ;  /* 0x0000000816167c12 */ /* 0x000fe2000f8e3cff */
[----:B------:R-:W-:Y:S01]  /*2000*/  UMOV UR8, 0x1 ;  /* 0x0000000100087882 */ /* 0x000fe20000000000 */
[----:B------:R-:W-:Y:S06]  /*2010*/  @P2 BRA `(.L_x_31) ;  /* 0xfffffff8009c2947 */ /* 0x000fec000383ffff */
.L_x_23:
[----:B------:R-:W-:Y:S01]  /*2020*/  UISETP.NE.AND UP0, UPT, UR6, URZ, UPT ;  /* 0x0000003f0600728c */ /* 0x000fe2000bf05270 */
[----:B01----:R-:W0:Y:S03]  /*2030*/  LDC R8, c[0x0][0x28c] ;  /* 0x0000a300ff087b82 */ /* 0x003e260000000800 */
[----:B------:R-:W-:-:S06]  /*2040*/  USEL UR6, URZ, 0x1, !UP0 ;  /* 0x000000013f067887 */ /* 0x000fcc000c000000 */
[----:B------:R-:W-:Y:S02]  /*2050*/  ISETP.NE.AND P1, PT, RZ, UR6, PT ;  /* 0x00000006ff007c0c */ /* 0x000fe4000bf25270 */
[----:B0-----:R-:W-:-:S11]  /*2060*/  ISETP.GE.AND P2, PT, R8, 0x1, PT ;  /* 0x000000010800780c */ /* 0x001fd60003f46270 */
[----:B------:R-:W-:Y:S05]  /*2070*/  @!P1 BRA `(.L_x_32) ;  /* 0x0000000000849947 */ /* 0x000fea0003800000 */
[----:B------:R-:W-:Y:S02]  /*2080*/  WARPGROUP.DEPBAR.LE gsb0, 0x0 ;  /* 0x00008000000079c5 */ /* 0x000fe40000010000 */
[----:B------:R-:W-:Y:S01]  /*2090*/  FADD R79, R24, R79 ;  /* 0x0000004f184f7221 */ /* 0x000fe20000000000 */
        /* <DEDUP_REMOVED lines=30> */
[----:B------:R-:W-:-:S07]  /*2280*/  FADD R14, R14, R55 ;  /* 0x000000370e0e7221 */ /* 0x000fce0000000000 */
.L_x_32:
[----:B------:R-:W-:Y:S02]  /*2290*/  WARPGROUP.DEPBAR.LE gsb0, 0x0 ;  /* 0x00008000000079c5 */ /* 0x000fe40000010000 */
[----:B------:R-:W-:Y:S05]  /*22a0*/  @!P2 BRA `(.L_x_33) ;  /* 0x000000000050a947 */ /* 0x000fea0003800000 */
[----:B------:R-:W-:-:S13]  /*22b0*/  ISETP.NE.AND P1, PT, R81, 0x3, PT ;  /* 0x000000035100780c */ /* 0x000fda0003f25270 */
[----:B------:R-:W-:Y:S05]  /*22c0*/  @!P1 BRA `(.L_x_34) ;  /* 0x0000000000049947 */ /* 0x000fea0003800000 */
[----:B------:R-:W-:Y:S01]  /*22d0*/  BPT.TRAP 0x1 ;  /* 0x000000040000795c */ /* 0x000fe20000300000 */
.L_x_34:
[----:B------:R-:W-:Y:S01]  /*22e0*/  BSSY B0, `(.L_x_35) ;  /* 0x000000e000007945 */ /* 0x000fe20003800000 */
[----:B------:R-:W-:-:S03]  /*22f0*/  ISETP.GT.U32.AND P1, PT, R2, 0x1, PT ;  /* 0x000000010200780c */ /* 0x000fc60003f24070 */
[----:B------:R-:W-:Y:S10]  /*2300*/  @!P0 BRA `(.L_x_36) ;  /* 0x00000000002c8947 */ /* 0x000ff40003800000 */
[----:B------:R-:W-:-:S04]  /*2310*/  UISETP.LT.AND UP0, UPT, UR9, 0x1, UPT ;  /* 0x000000010900788c */ /* 0x000fc8000bf01270 */
[----:B------:R-:W-:-:S04]  /*2320*/  USEL UR8, UR9, 0x1, UP0 ;  /* 0x0000000109087887 */ /* 0x000fc80008000000 */
[----:B------:R-:W-:-:S04]  /*2330*/  UIADD3 UR8, UR5, UR9, -UR8 ;  /* 0x0000000905087290 */ /* 0x000fc8000fffe808 */
[----:B------:R-:W-:-:S04]  /*2340*/  UIMAD.WIDE.U32 UR6, UR8, -0x55555555, URZ ;  /* 0xaaaaaaab080678a5 */ /* 0x000fc8000f8e003f */
[----:B------:R-:W-:-:S04]  /*2350*/  USHF.R.U32.HI UR6, URZ, 0x1, UR7 ;  /* 0x000000013f067899 */ /* 0x000fc80008011607 */
[----:B------:R-:W-:-:S04]  /*2360*/  UIMAD UR8, UR6, -0x3, UR8 ;  /* 0xfffffffd060878a4 */ /* 0x000fc8000f8e0208 */
[----:B------:R-:W-:-:S04]  /*2370*/  ULEA UR8, UR8, UR10, 0x3 ;  /* 0x0000000a08087291 */ /* 0x000fc8000f8e183f */
[----:B------:R-:W-:-:S06]  /*2380*/  UIADD3 UR8, UR8, 0x18, URZ ;  /* 0x0000001808087890 */ /* 0x000fcc000fffe03f */
[----:B------:R-:W-:-:S05]  /*2390*/  IMAD.U32 R9, RZ, RZ, UR8 ;  /* 0x00000008ff097e24 */ /* 0x000fca000f8e00ff */
[----:B------:R-:W-:-:S04]  /*23a0*/  PRMT R8, R6, 0x654, R9 ;  /* 0x0000065406087816 */ /* 0x000fc80000000009 */
[----:B------:R0:W-:Y:S03]  /*23b0*/  SYNCS.ARRIVE.TRANS64.RED.A1T0 RZ, [R8+URZ], RZ ;  /* 0x000000ff08ff79a7 */ /* 0x0001e6000810043f */
.L_x_36:
[----:B------:R-:W-:Y:S05]  /*23c0*/  BSYNC B0 ;  /* 0x0000000000007941 */ /* 0x000fea0003800000 */
.L_x_35:
[----:B------:R-:W-:Y:S05]  /*23d0*/  @P1 BRA `(.L_x_33) ;  /* 0x0000000000041947 */ /* 0x000fea0003800000 */
[----:B------:R-:W-:Y:S01]  /*23e0*/  BPT.TRAP 0x1 ;  /* 0x000000040000795c */ /* 0x000fe20000300000 */
.L_x_33:
[----:B------:R-:W1:Y:S01]  /*23f0*/  LDC R22, c[0x0][0x288] ;  /* 0x0000a200ff167b82 */ /* 0x000e620000000800 */
[--C-:B0-----:R-:W-:Y:S01]  /*2400*/  SHF.R.U32.HI R8, RZ, 0x2, R0.reuse ;  /* 0x00000002ff087819 */ /* 0x101fe20000011600 */
[----:B------:R-:W-:Y:S01]  /*2410*/  IMAD.SHL.U32 R27, R12, 0x40, RZ ;  /* 0x000000400c1b7824 */ /* 0x000fe200078e00ff */
[----:B------:R-:W-:Y:S01]  /*2420*/  SHF.R.U32.HI R13, RZ, 0x7, R0 ;  /* 0x00000007ff0d7819 */ /* 0x000fe20000011600 */
[----:B------:R-:W-:Y:S01]  /*2430*/  UIADD3 UR5, UR9, UR5, URZ ;  /* 0x0000000509057290 */ /* 0x000fe2000fffe03f */
[----:B------:R-:W-:Y:S01]  /*2440*/  LOP3.LUT R9, R8, 0x7, RZ, 0xc0, !PT ;  /* 0x0000000708097812 */ /* 0x000fe200078ec0ff */
[C---:B------:R-:W-:Y:S01]  /*2450*/  IMAD.SHL.U32 R12, R0.reuse, 0x2, RZ ;  /* 0x00000002000c7824 */ /* 0x040fe200078e00ff */
[----:B------:R-:W-:Y:S01]  /*2460*/  LOP3.LUT R8, R13, 0x1, RZ, 0xc0, !PT ;  /* 0x000000010d087812 */ /* 0x000fe200078ec0ff */
[----:B------:R-:W-:Y:S01]  /*2470*/  UISETP.GT.U32.AND UP0, UPT, UR5, 0x2, UPT ;  /* 0x000000020500788c */ /* 0x000fe2000bf04070 */
[C---:B------:R-:W-:Y:S01]  /*2480*/  LOP3.LUT R13, R0.reuse, 0x3, RZ, 0xc0, !PT ;  /* 0x00000003000d7812 */ /* 0x040fe200078ec0ff */
[----:B------:R-:W-:Y:S01]  /*2490*/  ULDC UR12, c[0x0][0x284] ;  /* 0x0000a100000c7ab9 */ /* 0x000fe20000000800 */
[----:B------:R-:W-:Y:S01]  /*24a0*/  LOP3.LUT R10, R0, 0x60, RZ, 0xc0, !PT ;  /* 0x00000060000a7812 */ /* 0x000fe200078ec0ff */
[----:B------:R-:W-:Y:S01]  /*24b0*/  UISETP.LT.U32.AND UP0, UPT, UR9, 0x3, UP0 ;  /* 0x000000030900788c */ /* 0x000fe20008701070 */
[----:B------:R-:W-:Y:S01]  /*24c0*/  SHF.R.S32.HI R30, RZ, 0x1f, R71 ;  /* 0x0000001fff1e7819 */ /* 0x000fe20000011447 */
[----:B------:R-:W-:Y:S01]  /*24d0*/  UISETP.GE.U32.AND UP1, UPT, UR9, 0x3, UPT ;  /* 0x000000030900788c */ /* 0x000fe2000bf26070 */
[----:B------:R-:W-:Y:S01]  /*24e0*/  SHF.R.U32.HI R10, RZ, 0x1, R10 ;  /* 0x00000001ff0a7819 */ /* 0x000fe2000001160a */
[----:B------:R-:W-:Y:S01]  /*24f0*/  ULDC.64 UR10, c[0x0][0x5d0] ;  /* 0x00017400000a7ab9 */ /* 0x000fe20000000a00 */
[----:B------:R-:W-:Y:S01]  /*2500*/  LOP3.LUT R12, R27, 0x6, R12, 0xf8, !PT ;  /* 0x000000061b0c7812 */ /* 0x000fe200078ef80c */
[----:B------:R-:W-:Y:S01]  /*2510*/  UIMAD.WIDE.U32 UR6, UR5, -0x55555555, URZ ;  /* 0xaaaaaaab050678a5 */ /* 0x000fe2000f8e003f */
[--C-:B------:R-:W-:Y:S01]  /*2520*/  IADD3 R25, RZ, -R10, -R9.reuse ;  /* 0x8000000aff197210 */ /* 0x100fe20007ffe809 */
[----:B------:R-:W-:Y:S01]  /*2530*/  USEL UR8, URZ, 0x1, !UP0 ;  /* 0x000000013f087887 */ /* 0x000fe2000c000000 */
[----:B------:R-:W-:Y:S01]  /*2540*/  IMAD.SHL.U32 R24, R8, 0x40, RZ ;  /* 0x0000004008187824 */ /* 0x000fe200078e00ff */
[----:B------:R-:W-:Y:S01]  /*2550*/  USHF.R.U32.HI UR6, URZ, 0x1, UR7 ;  /* 0x000000013f067899 */ /* 0x000fe20008011607 */
[----:B------:R-:W-:Y:S01]  /*2560*/  IMAD.WIDE R28, R11, 0x80, RZ ;  /* 0x000000800b1c7825 */ /* 0x000fe200078e02ff */
[----:B-1----:R-:W-:Y:S01]  /*2570*/  ISETP.GE.AND P1, PT, R27, R22, PT ;  /* 0x000000161b00720c */ /* 0x002fe20003f26270 */
[----:B------:R-:W-:Y:S01]  /*2580*/  ULOP3.LUT UR4, UR4, UR8, URZ, 0x3c, !UPT ;  /* 0x0000000804047292 */ /* 0x000fe2000f8e3c3f */
[----:B------:R-:W-:Y:S01]  /*2590*/  LOP3.LUT R23, R24, 0x40, R9, 0xe2, !PT ;  /* 0x0000004018177812 */ /* 0x000fe200078ee209 */
[----:B------:R-:W-:Y:S01]  /*25a0*/  IMAD R26, R13, -0x2, R22 ;  /* 0xfffffffe0d1a7824 */ /* 0x000fe200078e0216 */
[----:B------:R-:W-:Y:S01]  /*25b0*/  SHF.R.S32.HI R13, RZ, 0x1f, R12 ;  /* 0x0000001fff0d7819 */ /* 0x000fe2000001140c */
[----:B------:R-:W-:Y:S01]  /*25c0*/  IMAD.SHL.U32 R22, R11, 0x80, RZ ;  /* 0x000000800b167824 */ /* 0x000fe200078e00ff */
[----:B------:R-:W-:Y:S01]  /*25d0*/  UIMAD UR5, UR6, -0x3, UR5 ;  /* 0xfffffffd060578a4 */ /* 0x000fe2000f8e0205 */
[----:B------:R-:W-:Y:S01]  /*25e0*/  IMAD R25, R8, -0x40, R25 ;  /* 0xffffffc008197824 */ /* 0x000fe200078e0219 */
[----:B------:R-:W-:Y:S01]  /*25f0*/  @UP1 ULOP3.LUT UR4, UR4, 0x1, UR6, 0x78, !UPT ;  /* 0x0000000104041892 */ /* 0x000fe2000f8e7806 */
[----:B------:R-:W-:Y:S01]  /*2600*/  IMAD R8, R30, UR10, RZ ;  /* 0x0000000a1e087c24 */ /* 0x000fe2000f8e02ff */
[----:B------:R-:W-:Y:S01]  /*2610*/  ISETP.GE.OR P1, PT, R22, UR12, P1 ;  /* 0x0000000c16007c0c */ /* 0x000fe20008f26670 */
[----:B------:R-:W-:Y:S01]  /*2620*/  IMAD.IADD R26, R26, 0x1, -R27 ;  /* 0x000000011a1a7824 */ /* 0x000fe200078e0a1b */
[----:B------:R-:W-:Y:S01]  /*2630*/  IADD3 R25, -R22, UR12, R25 ;  /* 0x0000000c16197c10 */ /* 0x000fe2000fffe119 */
[C---:B------:R-:W-:Y:S01]  /*2640*/  IMAD R11, R71.reuse, UR11, R8 ;  /* 0x0000000b470b7c24 */ /* 0x040fe2000f8e0208 */
[----:B------:R-:W-:Y:S01]  /*2650*/  LOP3.LUT R31, R28, R23, R10, 0xfe, !PT ;  /* 0x000000171c1f7212 */ /* 0x000fe200078efe0a */
[----:B------:R-:W-:-:S04]  /*2660*/  IMAD.WIDE.U32 R8, R71, UR10, R12 ;  /* 0x0000000a47087c25 */ /* 0x000fc8000f8e000c */
[----:B------:R-:W-:Y:S02]  /*2670*/  IMAD.IADD R9, R9, 0x1, R11 ;  /* 0x0000000109097824 */ /* 0x000fe400078e020b */
[----:B------:R-:W-:Y:S02]  /*2680*/  IMAD.MOV.U32 R24, RZ, RZ, -0x1 ;  /* 0xffffffffff187424 */ /* 0x000fe400078e00ff */
[----:B------:R-:W-:Y:S05]  /*2690*/  @P1 BRA `(.L_x_37) ;  /* 0x0000002400941947 */ /* 0x000fea0003800000 */
[----:B------:R-:W0:Y:S01]  /*26a0*/  LDC.64 R22, c[0x0][0x5c8] ;  /* 0x00017200ff167b82 */ /* 0x000e220000000a00 */
[----:B------:R-:W-:Y:S01]  /*26b0*/  ULDC.64 UR6, c[0x0][0x5c0] ;  /* 0x0001700000067ab9 */ /* 0x000fe20000000a00 */
[----:B------:R-:W-:Y:S01]  /*26c0*/  BSSY B0, `(.L_x_37) ;  /* 0x0000262000007945 */ /* 0x000fe20003800000 */
[-C--:B0-----:R-:W-:Y:S02]  /*26d0*/  IMAD R10, R29, R22.reuse, RZ ;  /* 0x000000161d0a7224 */ /* 0x081fe400078e02ff */
[----:B------:R-:W-:-:S04]  /*26e0*/  IMAD.WIDE.U32 R8, R31, R22, R8 ;  /* 0x000000161f087225 */ /* 0x000fc800078e0008 */
[----:B------:R-:W-:Y:S01]  /*26f0*/  IMAD R11, R31, R23, R10 ;  /* 0x000000171f0b7224 */ /* 0x000fe200078e020a */
[----:B------:R-:W-:Y:S02]  /*2700*/  LEA R10, P1, R22, R8, 0x3 ;  /* 0x00000008160a7211 */ /* 0x000fe400078218ff */
[----:B------:R-:W-:Y:S01]  /*2710*/  IADD3 R8, P2, R8, UR6, RZ ;  /* 0x0000000608087c10 */ /* 0x000fe2000ff5e0ff */
[----:B------:R-:W-:Y:S01]  /*2720*/  IMAD.IADD R9, R9, 0x1, R11 ;  /* 0x0000000109097824 */ /* 0x000fe200078e020b */
[----:B------:R-:W-:-:S04]  /*2730*/  IADD3 R10, P3, R10, UR6, RZ ;  /* 0x000000060a0a7c10 */ /* 0x000fc8000ff7e0ff */
[----:B------:R-:W-:Y:S02]  /*2740*/  LEA.HI.X R11, R22, R9, R23, 0x3, P1 ;  /* 0x00000009160b7211 */ /* 0x000fe400008f1c17 */
[----:B---3-5:R-:W-:Y:S02]  /*2750*/  FSETP.NEU.AND P1, PT, R7, RZ, PT ;  /* 0x000000ff0700720b */ /* 0x028fe40003f2d000 */
[----:B------:R-:W-:Y:S02]  /*2760*/  IADD3.X R9, R9, UR7, RZ, P2, !PT ;  /* 0x0000000709097c10 */ /* 0x000fe400097fe4ff */
[----:B------:R-:W-:-:S09]  /*2770*/  IADD3.X R11, R11, UR7, RZ, P3, !PT ;  /* 0x000000070b0b7c10 */ /* 0x000fd20009ffe4ff */
[----:B------:R-:W-:Y:S05]  /*2780*/  @!P1 BRA `(.L_x_38) ;  /* 0x0000001c00149947 */ /* 0x000fea0003800000 */
[----:B------:R-:W-:Y:S01]  /*2790*/  ULDC.64 UR6, c[0x0][0x5b8] ;  /* 0x00016e0000067ab9 */ /* 0x000fe20000000a00 */
[----:B------:R-:W-:Y:S01]  /*27a0*/  ISETP.GE.AND P2, PT, R26, 0x1, PT ;  /* 0x000000011a00780c */ /* 0x000fe20003f46270 */
[----:B------:R-:W-:Y:S01]  /*27b0*/  IMAD R30, R30, UR6, RZ ;  /* 0x000000061e1e7c24 */ /* 0x000fe2000f8e02ff */
[----:B------:R-:W-:Y:S01]  /*27c0*/  ULDC.64 UR10, c[0x0][0x5a8] ;  /* 0x00016a00000a7ab9 */ /* 0x000fe20000000a00 */
[----:B------:R-:W-:Y:S01]  /*27d0*/  IMAD.WIDE.U32 R22, R71, UR6, R12 ;  /* 0x0000000647167c25 */ /* 0x000fe2000f8e000c */
[----:B------:R-:W-:Y:S01]  /*27e0*/  ISETP.LT.OR P5, PT, R25, 0x1, !P2 ;  /* 0x000000011900780c */ /* 0x000fe200057a1670 */
[----:B------:R-:W-:Y:S02]  /*27f0*/  BSSY B1, `(.L_x_39) ;  /* 0x000000c000017945 */ /* 0x000fe40003800000 */
[----:B------:R-:W-:Y:S01]  /*2800*/  IMAD R71, R71, UR7, R30 ;  /* 0x0000000747477c24 */ /* 0x000fe2000f8e021e */
[----:B------:R-:W-:Y:S02]  /*2810*/  ULDC.64 UR6, c[0x0][0x5b0] ;  /* 0x00016c0000067ab9 */ /* 0x000fe40000000a00 */
[----:B------:R-:W-:-:S02]  /*2820*/  IMAD R27, R29, UR6, RZ ;  /* 0x000000061d1b7c24 */ /* 0x000fc4000f8e02ff */
[----:B------:R-:W-:Y:S02]  /*2830*/  IMAD.IADD R23, R23, 0x1, R71 ;  /* 0x0000000117177824 */ /* 0x000fe400078e0247 */
[C---:B------:R-:W-:Y:S02]  /*2840*/  IMAD R27, R31.reuse, UR7, R27 ;  /* 0x000000071f1b7c24 */ /* 0x040fe4000f8e021b */
[----:B------:R-:W-:-:S03]  /*2850*/  IMAD.WIDE.U32 R12, R31, UR6, R22 ;  /* 0x000000061f0c7c25 */ /* 0x000fc6000f8e0016 */
[----:B------:R-:W-:-:S04]  /*2860*/  IADD3 R12, P1, R12, UR10, RZ ;  /* 0x0000000a0c0c7c10 */ /* 0x000fc8000ff3e0ff */
[--C-:B------:R-:W-:Y:S02]  /*2870*/  IADD3.X R13, R13, UR11, R27.reuse, P1, !PT ;  /* 0x0000000b0d0d7c10 */ /* 0x100fe40008ffe41b */
[----:B------:R-:W-:Y:S01]  /*2880*/  PRMT R27, RZ, 0x7610, R27 ;  /* 0x00007610ff1b7816 */ /* 0x000fe2000000001b */
[----:B------:R-:W-:Y:S06]  /*2890*/  @P5 BRA `(.L_x_40) ;  /* 0x0000000000045947 */ /* 0x000fec0003800000 */
[----:B------:R0:W5:Y:S02]  /*28a0*/  LDG.E.U8 R27, desc[UR18][R12.64] ;  /* 0x000000120c1b7981 */ /* 0x000164000c1e1100 */
.L_x_40:
[----:B------:R-:W-:Y:S05]  /*28b0*/  BSYNC B1 ;  /* 0x0000000000017941 */ /* 0x000fea0003800000 */
.L_x_39:
[----:B-----5:R-:W-:Y:S01]  /*28c0*/  LOP3.LUT R27, R27, 0xff, RZ, 0xc0, !PT ;  /* 0x000000ff1b1b7812 */ /* 0x020fe200078ec0ff */
[----:B------:R-:W-:Y:S01]  /*28d0*/  BSSY B1, `(.L_x_41) ;  /* 0x000000c000017945 */ /* 0x000fe20003800000 */
[----:B------:R-:W-:Y:S02]  /*28e0*/  ISETP.GE.AND P1, PT, R26, 0x2, PT ;  /* 0x000000021a00780c */ /* 0x000fe40003f26270 */
[----:B------:R-:W-:Y:S02]  /*28f0*/  F2FP.F16.E4M3.UNPACK_B R27, R27 ;  /* 0x0000001bff1b723e */ /* 0x000fe400020006ff */
[----:B------:R-:W-:-:S03]  /*2900*/  ISETP.LT.OR P3, PT, R25, 0x1, !P1 ;  /* 0x000000011900780c */ /* 0x000fc60004f61670 */
[----:B------:R-:W-:Y:S01]  /*2910*/  HADD2.F32 R30, -RZ, R27.H0_H0 ;  /* 0x2000001bff1e7230 */ /* 0x000fe20000004100 */
[----:B------:R-:W-:-:S04]  /*2920*/  PRMT R27, RZ, 0x7610, R27 ;  /* 0x00007610ff1b7816 */ /* 0x000fc8000000001b */
[----:B------:R-:W-:-:S04]  /*2930*/  FMUL R30, R30, R7 ;  /* 0x000000071e1e7220 */ /* 0x000fc80000400000 */
[----:B--2---:R-:W-:-:S05]  /*2940*/  FFMA R30, R79, R3, R30 ;  /* 0x000000034f1e7223 */ /* 0x004fca000000001e */
[----:B------:R-:W-:-:S05]  /*2950*/  F2FP.SATFINITE.E4M3.F32.PACK_AB_MERGE_C R33, RZ, R30, RZ ;  /* 0x0000001eff21723e */ /* 0x000fca00048070ff */
[----:B------:R1:W-:Y:S01]  /*2960*/  @!P5 STG.E.U8 desc[UR18][R8.64], R33 ;  /* 0x000000210800d986 */ /* 0x0003e2000c101112 */
[----:B------:R-:W-:Y:S05]  /*2970*/  @P3 BRA `(.L_x_42) ;  /* 0x0000000000043947 */ /* 0x000fea0003800000 */
[----:B------:R2:W5:Y:S02]  /*2980*/  LDG.E.U8 R27, desc[UR18][R12.64+0x1] ;  /* 0x000001120c1b7981 */ /* 0x000564000c1e1100 */
.L_x_42:
[----:B------:R-:W-:Y:S05]  /*2990*/  BSYNC B1 ;  /* 0x0000000000017941 */ /* 0x000fea0003800000 */
.L_x_41:
[----:B-----5:R-:W-:Y:S01]  /*29a0*/  LOP3.LUT R27, R27, 0xff, RZ, 0xc0, !PT ;  /* 0x000000ff1b1b7812 */ /* 0x020fe200078ec0ff */
[----:B------:R-:W-:Y:S01]  /*29b0*/  BSSY B1, `(.L_x_43) ;  /* 0x0000012000017945 */ /* 0x000fe20003800000 */
[----:B------:R-:W-:Y:S02]  /*29c0*/  IADD3 R31, P5, R31, 0x8, RZ ;  /* 0x000000081f1f7810 */ /* 0x000fe40007fbe0ff */
[----:B------:R-:W-:Y:S02]  /*29d0*/  F2FP.F16.E4M3.UNPACK_B R27, R27 ;  /* 0x0000001bff1b723e */ /* 0x000fe400020006ff */
[----:B------:R-:W-:Y:S01]  /*29e0*/  ISETP.LT.OR P2, PT, R25, 0x9, !P2 ;  /* 0x000000091900780c */ /* 0x000fe20005741670 */
[----:B------:R-:W-:Y:S02]  /*29f0*/  IMAD.X R29, RZ, RZ, R29, P5 ;  /* 0x000000ffff1d7224 */ /* 0x000fe400028e061d */
[----:B------:R-:W-:Y:S02]  /*2a00*/  HADD2.F32 R28, -RZ, R27.H0_H0 ;  /* 0x2000001bff1c7230 */ /* 0x000fe40000004100 */
[----:B------:R-:W-:-:S04]  /*2a10*/  IMAD.WIDE.U32 R22, R31, UR6, R22 ;  /* 0x000000061f167c25 */ /* 0x000fc8000f8e0016 */
[----:B------:R-:W-:Y:S01]  /*2a20*/  FMUL R27, R28, R7 ;  /* 0x000000071c1b7220 */ /* 0x000fe20000400000 */
[----:B------:R-:W-:Y:S01]  /*2a30*/  IMAD R28, R29, UR6, RZ ;  /* 0x000000061d1c7c24 */ /* 0x000fe2000f8e02ff */
[----:B------:R-:W-:Y:S02]  /*2a40*/  IADD3 R22, P5, R22, UR10, RZ ;  /* 0x0000000a16167c10 */ /* 0x000fe4000ffbe0ff */
[----:B------:R-:W-:Y:S01]  /*2a50*/  FFMA R27, R80, R3, R27 ;  /* 0x00000003501b7223 */ /* 0x000fe2000000001b */
[----:B------:R-:W-:-:S04]  /*2a60*/  IMAD R31, R31, UR7, R28 ;  /* 0x000000071f1f7c24 */ /* 0x000fc8000f8e021c */
[----:B------:R-:W-:Y:S02]  /*2a70*/  F2FP.SATFINITE.E4M3.F32.PACK_AB_MERGE_C R29, RZ, R27, RZ ;  /* 0x0000001bff1d723e */ /* 0x000fe400048070ff */
[----:B------:R-:W-:Y:S02]  /*2a80*/  IADD3.X R23, R23, UR11, R31, P5, !PT ;  /* 0x0000000b17177c10 */ /* 0x000fe4000affe41f */
[----:B------:R-:W-:Y:S01]  /*2a90*/  PRMT R27, RZ, 0x7610, R27 ;  /* 0x00007610ff1b7816 */ /* 0x000fe2000000001b */
[----:B------:R3:W-:Y:S01]  /*2aa0*/  @!P3 STG.E.U8 desc[UR18][R8.64+0x1], R29 ;  /* 0x0000011d0800b986 */ /* 0x0007e2000c101112 */
[----:B------:R-:W-:Y:S05]  /*2ab0*/  @P2 BRA `(.L_x_44) ;  /* 0x0000000000042947 */ /* 0x000fea0003800000 */
[----:B------:R4:W5:Y:S02]  /*2ac0*/  LDG.E.U8 R27, desc[UR18][R22.64] ;  /* 0x00000012161b7981 */ /* 0x000964000c1e1100 */
.L_x_44:
[----:B------:R-:W-:Y:S05]  /*2ad0*/  BSYNC B1 ;  /* 0x0000000000017941 */ /* 0x000fea0003800000 */
.L_x_43:
[----:B-----5:R-:W-:Y:S01]  /*2ae0*/  LOP3.LUT R27, R27, 0xff, RZ, 0xc0, !PT ;  /* 0x000000ff1b1b7812 */ /* 0x020fe200078ec0ff */
[----:B------:R-:W-:Y:S01]  /*2af0*/  BSSY B1, `(.L_x_45) ;  /* 0x000000b000017945 */ /* 0x000fe20003800000 */
[----:B------:R-:W-:Y:S02]  /*2b00*/  ISETP.LT.OR P1, PT, R25, 0x9, !P1 ;  /* 0x000000091900780c */ /* 0x000fe40004f21670 */
[----:B------:R-:W-:-:S05]  /*2b10*/  F2FP.F16.E4M3.UNPACK_B R27, R27 ;  /* 0x0000001bff1b723e */ /* 0x000fca00020006ff */
[----:B------:R-:W-:Y:S01]  /*2b20*/  HADD2.F32 R28, -RZ, R27.H0_H0 ;  /* 0x2000001bff1c7230 */ /* 0x000fe20000004100 */
[----:B------:R-:W-:-:S04]  /*2b30*/  PRMT R27, RZ, 0x7610, R27 ;  /* 0x00007610ff1b7816 */ /* 0x000fc8000000001b */
[----:B------:R-:W-:-:S04]  /*2b40*/  FMUL R28, R28, R7 ;  /* 0x000000071c1c7220 */ /* 0x000fc80000400000 */
[----:B------:R-:W-:-:S05]  /*2b50*/  FFMA R28, R77, R3, R28 ;  /* 0x000000034d1c7223 */ /* 0x000fca000000001c */
[----:B---3--:R-:W-:-:S05]  /*2b60*/  F2FP.SATFINITE.E4M3.F32.PACK_AB_MERGE_C R29, RZ, R28, RZ ;  /* 0x0000001cff1d723e */ /* 0x008fca00048070ff */
[----:B------:R3:W-:Y:S01]  /*2b70*/  @!P2 STG.E.U8 desc[UR18][R10.64], R29 ;  /* 0x0000001d0a00a986 */ /* 0x0007e2000c101112 */
[----:B------:R-:W-:Y:S05]  /*2b80*/  @P1 BRA `(.L_x_46) ;  /* 0x0000000000041947 */ /* 0x000fea0003800000 */
[----:B------:R0:W5:Y:S02]  /*2b90*/  LDG.E.U8 R27, desc[UR18][R22.64+0x1] ;  /* 0x00000112161b7981 */ /* 0x000164000c1e1100 */
.L_x_46:
[----:B------:R-:W-:Y:S05]  /*2ba0*/  BSYNC B1 ;  /* 0x0000000000017941 */ /* 0x000fea0003800000 */
.L_x_45:
[----:B-----5:R-:W-:Y:S01]  /*2bb0*/  LOP3.LUT R27, R27, 0xff, RZ, 0xc0, !PT ;  /* 0x000000ff1b1b7812 */ /* 0x020fe200078ec0ff */
[----:B------:R-:W-:Y:S01]  /*2bc0*/  BSSY B1, `(.L_x_47) ;  /* 0x000000c000017945 */ /* 0x000fe20003800000 */
[----:B------:R-:W-:Y:S02]  /*2bd0*/  ISETP.GE.AND P2, PT, R26, 0x9, PT ;  /* 0x000000091a00780c */ /* 0x000fe40003f46270 */
[----:B------:R-:W-:Y:S02]  /*2be0*/  F2FP.F16.E4M3.UNPACK_B R27, R27 ;  /* 0x0000001bff1b723e */ /* 0x000fe400020006ff */
[----:B------:R-:W-:-:S03]  /*2bf0*/  ISETP.LT.OR P3, PT, R25, 0x1, !P2 ;  /* 0x000000011900780c */ /* 0x000fc60005761670 */
[----:B------:R-:W-:-:S05]  /*2c00*/  HADD2.F32 R28, -RZ, R27.H0_H0 ;  /* 0x2000001bff1c7230 */ /* 0x000fca0000004100 */
[----:B------:R-:W-:-:S04]  /*2c10*/  FMUL R27, R28, R7 ;  /* 0x000000071c1b7220 */ /* 0x000fc80000400000 */
[----:B------:R-:W-:-:S05]  /*2c20*/  FFMA R27, R78, R3, R27 ;  /* 0x000000034e1b7223 */ /* 0x000fca000000001b */
[----:B---3--:R-:W-:Y:S02]  /*2c30*/  F2FP.SATFINITE.E4M3.F32.PACK_AB_MERGE_C R29, RZ, R27, RZ ;  /* 0x0000001bff1d723e */ /* 0x008fe400048070ff */
[----:B------:R-:W-:-:S03]  /*2c40*/  PRMT R27, RZ, 0x7610, R27 ;  /* 0x00007610ff1b7816 */ /* 0x000fc6000000001b */
[----:B------:R3:W-:Y:S01]  /*2c50*/  @!P1 STG.E.U8 desc[UR18][R10.64+0x1], R29 ;  /* 0x0000011d0a009986 */ /* 0x0007e2000c101112 */
[----:B------:R-:W-:Y:S05]  /*2c60*/  @P3 BRA `(.L_x_48) ;  /* 0x0000000000043947 */ /* 0x000fea0003800000 */
[----:B------:R0:W5:Y:S02]  /*2c70*/  LDG.E.U8 R27, desc[UR18][R12.64+0x8] ;  /* 0x000008120c1b7981 */ /* 0x000164000c1e1100 */
.L_x_48:
[----:B------:R-:W-:Y:S05]  /*2c80*/  BSYNC B1 ;  /* 0x0000000000017941 */ /* 0x000fea0003800000 */
.L_x_47:
        /* <DEDUP_REMOVED lines=13> */
.L_x_50:
[----:B------:R-:W-:Y:S05]  /*2d60*/  BSYNC B1 ;  /* 0x0000000000017941 */ /* 0x000fea0003800000 */
.L_x_49:
[----:B-----5:R-:W-:Y:S01]  /*2d70*/  LOP3.LUT R27, R27, 0xff, RZ, 0xc0, !PT ;  /* 0x000000ff1b1b7812 */ /* 0x020fe200078ec0ff */
[----:B------:R-:W-:Y:S01]  /*2d80*/  BSSY B1, `(.L_x_51) ;  /* 0x000000b000017945 */ /* 0x000fe20003800000 */
[----:B------:R-:W-:Y:S02]  /*2d90*/  ISETP.LT.OR P2, PT, R25, 0x9, !P2 ;  /* 0x000000091900780c */ /* 0x000fe40005741670 */
[----:B------:R-:W-:-:S05]  /*2da0*/  F2FP.F16.E4M3.UNPACK_B R27, R27 ;  /* 0x0000001bff1b723e */ /* 0x000fca00020006ff */
        /* <DEDUP_REMOVED lines=8> */
.L_x_52:
[----:B------:R-:W-:Y:S05]  /*2e30*/  BSYNC B1 ;  /* 0x0000000000017941 */ /* 0x000fea0003800000 */
.L_x_51:
        /* <DEDUP_REMOVED lines=12> */
.L_x_54:
[----:B------:R-:W-:Y:S05]  /*2f00*/  BSYNC B1 ;  /* 0x0000000000017941 */ /* 0x000fea0003800000 */
.L_x_53:
        /* <DEDUP_REMOVED lines=13> */
.L_x_56:
[----:B------:R-:W-:Y:S05]  /*2fe0*/  BSYNC B1 ;  /* 0x0000000000017941 */ /* 0x000fea0003800000 */
.L_x_55:
        /* <DEDUP_REMOVED lines=13> */
.L_x_58:
[----:B------:R-:W-:Y:S05]  /*30c0*/  BSYNC B1 ;  /* 0x0000000000017941 */ /* 0x000fea0003800000 */
.L_x_57:
        /* <DEDUP_REMOVED lines=12> */
.L_x_60:
[----:B------:R-:W-:Y:S05]  /*3190*/  BSYNC B1 ;  /* 0x0000000000017941 */ /* 0x000fea0003800000 */
.L_x_59:
        /* <DEDUP_REMOVED lines=12> */
.L_x_62:
[----:B------:R-:W-:Y:S05]  /*3260*/  BSYNC B1 ;  /* 0x0000000000017941 */ /* 0x000fea0003800000 */
.L_x_61:
        /* <DEDUP_REMOVED lines=13> */
.L_x_64:
[----:B------:R-:W-:Y:S05]  /*3340*/  BSYNC B1 ;  /* 0x0000000000017941 */ /* 0x000fea0003800000 */
.L_x_63:
        /* <DEDUP_REMOVED lines=13> */
.L_x_66:
[----:B------:R-:W-:Y:S05]  /*3420*/  BSYNC B1 ;  /* 0x0000000000017941 */ /* 0x000fea0003800000 */
.L_x_65:
        /* <DEDUP_REMOVED lines=12> */
.L_x_68:
[----:B------:R-:W-:Y:S05]  /*34f0*/  BSYNC B1 ;  /* 0x0000000000017941 */ /* 0x000fea0003800000 */
.L_x_67:
        /* <DEDUP_REMOVED lines=12> */
.L_x_70:
[----:B------:R-:W-:Y:S05]  /*35c0*/  BSYNC B1 ;  /* 0x0000000000017941 */ /* 0x000fea0003800000 */
.L_x_69:
        /* <DEDUP_REMOVED lines=13> */
.L_x_72:
[----:B------:R-:W-:Y:S05]  /*36a0*/  BSYNC B1 ;  /* 0x0000000000017941 */ /* 0x000fea0003800000 */
.L_x_71:
        /* <DEDUP_REMOVED lines=13> */
.L_x_74:
[----:B------:R-:W-:Y:S05]  /*3780*/  BSYNC B1 ;  /* 0x0000000000017941 */ /* 0x000fea0003800000 */
.L_x_73:
        /* <DEDUP_REMOVED lines=12> */
.L_x_76:
[----:B------:R-:W-:Y:S05]  /*3850*/  BSYNC B1 ;  /* 0x0000000000017941 */ /* 0x000fea0003800000 */
.L_x_75:
        /* <DEDUP_REMOVED lines=12> */
.L_x_78:
[----:B------:R-:W-:Y:S05]  /*3920*/  BSYNC B1 ;  /* 0x0000000000017941 */ /* 0x000fea0003800000 */
.L_x_77:
        /* <DEDUP_REMOVED lines=13> */
.L_x_80:
[----:B------:R-:W-:Y:S05]  /*3a00*/  BSYNC B1 ;  /* 0x0000000000017941 */ /* 0x000fea0003800000 */
.L_x_79:
        /* <DEDUP_REMOVED lines=13> */
.L_x_82:
[----:B------:R-:W-:Y:S05]  /*3ae0*/  BSYNC B1 ;  /* 0x0000000000017941 */ /* 0x000fea0003800000 */
.L_x_81:
        /* <DEDUP_REMOVED lines=12> */
.L_x_84:
[----:B------:R-:W-:Y:S05]  /*3bb0*/  BSYNC B1 ;  /* 0x0000000000017941 */ /* 0x000fea0003800000 */
.L_x_83:
        /* <DEDUP_REMOVED lines=12> */
.L_x_86:
[----:B------:R-:W-:Y:S05]  /*3c80*/  BSYNC B1 ;  /* 0x0000000000017941 */ /* 0x000fea0003800000 */
.L_x_85:
        /* <DEDUP_REMOVED lines=13> */
.L_x_88:
[----:B------:R-:W-:Y:S05]  /*3d60*/  BSYNC B1 ;  /* 0x0000000000017941 */ /* 0x000fea0003800000 */
.L_x_87:
[----:B-----5:R-:W-:Y:S01]  /*3d70*/  LOP3.LUT R27, R27, 0xff, RZ, 0xc0, !PT ;  /* 0x000000ff1b1b7812 */ /* 0x020fe200078ec0ff */
[----:B------:R-:W-:Y:S01]  /*3d80*/  BSSY B1, `(.L_x_89) ;  /* 0x000000c000017945 */ /* 0x000fe20003800000 */
[----:B------:R-:W-:Y:S02]  /*3d90*/  ISETP.GE.AND P1, PT, R26, 0x32, PT ;  /* 0x000000321a00780c */ /* 0x000fe40003f26270 */
[----:B------:R-:W-:Y:S02]  /*3da0*/  F2FP.F16.E4M3.UNPACK_B R27, R27 ;  /* 0x0000001bff1b723e */ /* 0x000fe400020006ff */
[----:B------:R-:W-:-:S03]  /*3db0*/  ISETP.LT.OR P5, PT, R25, 0x1, !P1 ;  /* 0x000000011900780c */ /* 0x000fc60004fa1670 */
[----:B------:R-:W-:-:S05]  /*3dc0*/  HADD2.F32 R28, -RZ, R27.H0_H0 ;  /* 0x2000001bff1c7230 */ /* 0x000fca0000004100 */
[----:B------:R-:W-:-:S04]  /*3dd0*/  FMUL R28, R28, R7 ;  /* 0x000000071c1c7220 */ /* 0x000fc80000400000 */
[----:B------:R-:W-:Y:S01]  /*3de0*/  FFMA R28, R21, R3, R28 ;  /* 0x00000003151c7223 */ /* 0x000fe2000000001c */
[----:B------:R-:W-:-:S04]  /*3df0*/  PRMT R21, RZ, 0x7610, R21 ;  /* 0x00007610ff157816 */ /* 0x000fc80000000015 */
[----:B------:R-:W-:-:S05]  /*3e00*/  F2FP.SATFINITE.E4M3.F32.PACK_AB_MERGE_C R27, RZ, R28, RZ ;  /* 0x0000001cff1b723e */ /* 0x000fca00048070ff */
[----:B------:R0:W-:Y:S01]  /*3e10*/  @!P3 STG.E.U8 desc[UR18][R8.64+0x30], R27 ;  /* 0x0000301b0800b986 */ /* 0x0001e2000c101112 */
[----:B------:R-:W-:Y:S05]  /*3e20*/  @P5 BRA `(.L_x_90) ;  /* 0x0000000000045947 */ /* 0x000fea0003800000 */
[----:B------:R0:W5:Y:S02]  /*3e30*/  LDG.E.U8 R21, desc[UR18][R12.64+0x31] ;  /* 0x000031120c157981 */ /* 0x000164000c1e1100 */
.L_x_90:
[----:B------:R-:W-:Y:S05]  /*3e40*/  BSYNC B1 ;  /* 0x0000000000017941 */ /* 0x000fea0003800000 */
.L_x_89:
[----:B-----5:R-:W-:Y:S01]  /*3e50*/  LOP3.LUT R21, R21, 0xff, RZ, 0xc0, !PT ;  /* 0x000000ff15157812 */ /* 0x020fe200078ec0ff */
[----:B------:R-:W-:Y:S01]  /*3e60*/  BSSY B1, `(.L_x_91) ;  /* 0x000000b000017945 */ /* 0x000fe20003800000 */
[----:B------:R-:W-:Y:S02]  /*3e70*/  ISETP.LT.OR P2, PT, R25, 0x9, !P2 ;  /* 0x000000091900780c */ /* 0x000fe40005741670 */
[----:B------:R-:W-:-:S05]  /*3e80*/  F2FP.F16.E4M3.UNPACK_B R21, R21 ;  /* 0x00000015ff15723e */ /* 0x000fca00020006ff */
        /* <DEDUP_REMOVED lines=8> */
.L_x_92:
[----:B------:R-:W-:Y:S05]  /*3f10*/  BSYNC B1 ;  /* 0x0000000000017941 */ /* 0x000fea0003800000 */
.L_x_91:
        /* <DEDUP_REMOVED lines=8> */
[----:B0-----:R-:W-:-:S05]  /*3fa0*/  F2FP.SATFINITE.E4M3.F32.PACK_AB_MERGE_C R21, RZ, R20, RZ ;  /* 0x00000014ff15723e */ /* 0x001fca00048070ff */
[----:B------:R0:W-:Y:S01]  /*3fb0*/  @!P2 STG.E.U8 desc[UR18][R10.64+0x30], R21 ;  /* 0x000030150a00a986 */ /* 0x0001e2000c101112 */
[----:B------:R-:W-:Y:S05]  /*3fc0*/  @P1 BRA `(.L_x_94) ;  /* 0x0000000000041947 */ /* 0x000fea0003800000 */
[----:B------:R0:W5:Y:S02]  /*3fd0*/  LDG.E.U8 R19, desc[UR18][R22.64+0x31] ;  /* 0x0000311216137981 */ /* 0x000164000c1e1100 */
.L_x_94:
[----:B------:R-:W-:Y:S05]  /*3fe0*/  BSYNC B1 ;  /* 0x0000000000017941 */ /* 0x000fea0003800000 */
.L_x_93:
        /* <DEDUP_REMOVED lines=13> */
.L_x_96:
[----:B------:R-:W-:Y:S05]  /*40c0*/  BSYNC B1 ;  /* 0x0000000000017941 */ /* 0x000fea0003800000 */
.L_x_95:
        /* <DEDUP_REMOVED lines=13> */
.L_x_98:
[----:B------:R-:W-:Y:S05]  /*41a0*/  BSYNC B1 ;  /* 0x0000000000017941 */ /* 0x000fea0003800000 */
.L_x_97:
[----:B-----5:R-:W-:Y:S01]  /*41b0*/  LOP3.LUT R17, R17, 0xff, RZ, 0xc0, !PT ;  /* 0x000000ff11117812 */ /* 0x020fe200078ec0ff */
[----:B------:R-:W-:Y:S01]  /*41c0*/  BSSY B1, `(.L_x_99) ;  /* 0x000000b000017945 */ /* 0x000fe20003800000 */
[----:B------:R-:W-:Y:S02]  /*41d0*/  ISETP.LT.OR P2, PT, R25, 0x9, !P2 ;  /* 0x000000091900780c */ /* 0x000fe40005741670 */
[----:B------:R-:W-:-:S05]  /*41e0*/  F2FP.F16.E4M3.UNPACK_B R17, R17 ;  /* 0x00000011ff11723e */ /* 0x000fca00020006ff */
[----:B0-2---:R-:W-:-:S05]  /*41f0*/  HADD2.F32 R12, -RZ, R17.H0_H0 ;  /* 0x20000011ff0c7230 */ /* 0x005fca0000004100 */
[----:B------:R-:W-:Y:S01]  /*4200*/  FMUL R13, R12, R7 ;  /* 0x000000070c0d7220 */ /* 0x000fe20000400000 */
[----:B------:R-:W-:-:S03]  /*4210*/  PRMT R12, RZ, 0x7610, R12 ;  /* 0x00007610ff0c7816 */ /* 0x000fc6000000000c */
[----:B------:R-:W-:-:S05]  /*4220*/  FFMA R13, R16, R3, R13 ;  /* 0x00000003100d7223 */ /* 0x000fca000000000d */
[----:B------:R-:W-:-:S05]  /*4230*/  F2FP.SATFINITE.E4M3.F32.PACK_AB_MERGE_C R13, RZ, R13, RZ ;  /* 0x0000000dff0d723e */ /* 0x000fca00048070ff */
[----:B------:R0:W-:Y:S01]  /*4240*/  @!P5 STG.E.U8 desc[UR18][R8.64+0x39], R13 ;  /* 0x0000390d0800d986 */ /* 0x0001e2000c101112 */
[----:B------:R-:W-:Y:S05]  /*4250*/  @P2 BRA `(.L_x_100) ;  /* 0x0000000000042947 */ /* 0x000fea0003800000 */
[----:B------:R2:W5:Y:S02]  /*4260*/  LDG.E.U8 R12, desc[UR18][R22.64+0x38] ;  /* 0x00003812160c7981 */ /* 0x000564000c1e1100 */
.L_x_100:
[----:B------:R-:W-:Y:S05]  /*4270*/  BSYNC B1 ;  /* 0x0000000000017941 */ /* 0x000fea0003800000 */
.L_x_99:
[----:B-----5:R-:W-:Y:S01]  /*4280*/  LOP3.LUT R12, R12, 0xff, RZ, 0xc0, !PT ;  /* 0x000000ff0c0c7812 */ /* 0x020fe200078ec0ff */
[----:B------:R-:W-:Y:S01]  /*4290*/  BSSY B1, `(.L_x_101) ;  /* 0x000000b000017945 */ /* 0x000fe20003800000 */
[----:B------:R-:W-:Y:S02]  /*42a0*/  ISETP.LT.OR P1, PT, R25, 0x9, !P1 ;  /* 0x000000091900780c */ /* 0x000fe40004f21670 */
[----:B------:R-:W-:Y:S02]  /*42b0*/  F2FP.F16.E4M3.UNPACK_B R12, R12 ;  /* 0x0000000cff0c723e */ /* 0x000fe400020006ff */
[----:B01----:R-:W-:-:S03]  /*42c0*/  PRMT R8, RZ, 0x7610, R8 ;  /* 0x00007610ff087816 */ /* 0x003fc60000000008 */
[----:B------:R-:W-:-:S05]  /*42d0*/  HADD2.F32 R12, -RZ, R12.H0_H0 ;  /* 0x2000000cff0c7230 */ /* 0x000fca0000004100 */
[----:B------:R-:W-:-:S04]  /*42e0*/  FMUL R12, R12, R7 ;  /* 0x000000070c0c7220 */ /* 0x000fc80000400000 */
[----:B------:R-:W-:-:S05]  /*42f0*/  FFMA R12, R15, R3, R12 ;  /* 0x000000030f0c7223 */ /* 0x000fca000000000c */
[----:B------:R-:W-:-:S05]  /*4300*/  F2FP.SATFINITE.E4M3.F32.PACK_AB_MERGE_C R9, RZ, R12, RZ ;  /* 0x0000000cff09723e */ /* 0x000fca00048070ff */
[----:B------:R0:W-:Y:S01]  /*4310*/  @!P2 STG.E.U8 desc[UR18][R10.64+0x38], R9 ;  /* 0x000038090a00a986 */ /* 0x0001e2000c101112 */
[----:B------:R-:W-:Y:S05]  /*4320*/  @P1 BRA `(.L_x_102) ;  /* 0x0000000000041947 */ /* 0x000fea0003800000 */
[----:B------:R1:W5:Y:S02]  /*4330*/  LDG.E.U8 R8, desc[UR18][R22.64+0x39] ;  /* 0x0000391216087981 */ /* 0x000364000c1e1100 */
.L_x_102:
[----:B------:R-:W-:Y:S05]  /*4340*/  BSYNC B1 ;  /* 0x0000000000017941 */ /* 0x000fea0003800000 */
.L_x_101:
[----:B------:R-:W-:Y:S05]  /*4350*/  @P1 BRA `(.L_x_103) ;  /* 0x0000000800601947 */ /* 0x000fea0003800000 */
[----:B-----5:R-:W-:-:S04]  /*4360*/  LOP3.LUT R8, R8, 0xff, RZ, 0xc0, !PT ;  /* 0x000000ff08087812 */ /* 0x020fc800078ec0ff */
[----:B------:R-:W-:-:S05]  /*4370*/  F2FP.F16.E4M3.UNPACK_B R8, R8 ;  /* 0x00000008ff08723e */ /* 0x000fca00020006ff */
[----:B------:R-:W-:-:S05]  /*4380*/  HADD2.F32 R8, -RZ, R8.H0_H0 ;  /* 0x20000008ff087230 */ /* 0x000fca0000004100 */
[----:B0-----:R-:W-:-:S04]  /*4390*/  FMUL R9, R8, R7 ;  /* 0x0000000708097220 */ /* 0x001fc80000400000 */
[----:B------:R-:W-:-:S05]  /*43a0*/  FFMA R9, R14, R3, R9 ;  /* 0x000000030e097223 */ /* 0x000fca0000000009 */
[----:B------:R-:W-:-:S05]  /*43b0*/  F2FP.SATFINITE.E4M3.F32.PACK_AB_MERGE_C R9, RZ, R9, RZ ;  /* 0x00000009ff09723e */ /* 0x000fca00048070ff */
[----:B------:R0:W-:Y:S01]  /*43c0*/  STG.E.U8 desc[UR18][R10.64+0x39], R9 ;  /* 0x000039090a007986 */ /* 0x0001e2000c101112 */
[----:B------:R-:W-:Y:S05]  /*43d0*/  BRA `(.L_x_103) ;  /* 0x0000000800407947 */ /* 0x000fea0003800000 */
.L_x_38:
[----:B------:R-:W-:Y:S01]  /*43e0*/  ISETP.GE.AND P1, PT, R26, 0x2, PT ;  /* 0x000000021a00780c */ /* 0x000fe20003f26270 */
[-C--:B--2---:R-:W-:Y:S01]  /*43f0*/  FMUL R80, R80, R3.reuse ;  /* 0x0000000350507220 */ /* 0x084fe20000400000 */
[----:B------:R-:W-:Y:S01]  /*4400*/  ISETP.GE.AND P3, PT, R26, 0x1, PT ;  /* 0x000000011a00780c */ /* 0x000fe20003f66270 */
[-C--:B------:R-:W-:Y:S01]  /*4410*/  FMUL R79, R79, R3.reuse ;  /* 0x000000034f4f7220 */ /* 0x080fe20000400000 */
[----:B------:R-:W-:Y:S01]  /*4420*/  ISETP.LT.OR P5, PT, R25, 0x1, !P1 ;  /* 0x000000011900780c */ /* 0x000fe20004fa1670 */
[-C--:B------:R-:W-:Y:S01]  /*4430*/  FMUL R77, R77, R3.reuse ;  /* 0x000000034d4d7220 */ /* 0x080fe20000400000 */
[C---:B------:R-:W-:Y:S01]  /*4440*/  ISETP.LT.OR P2, PT, R25.reuse, 0x1, !P3 ;  /* 0x000000011900780c */ /* 0x040fe20005f41670 */
[-C--:B------:R-:W-:Y:S01]  /*4450*/  FMUL R78, R78, R3.reuse ;  /* 0x000000034e4e7220 */ /* 0x080fe20000400000 */
[----:B------:R-:W-:Y:S01]  /*4460*/  ISETP.LT.OR P3, PT, R25, 0x9, !P3 ;  /* 0x000000091900780c */ /* 0x000fe20005f61670 */
[-C--:B------:R-:W-:Y:S01]  /*4470*/  FMUL R75, R75, R3.reuse ;  /* 0x000000034b4b7220 */ /* 0x080fe20000400000 */
[----:B------:R-:W-:Y:S01]  /*4480*/  F2FP.SATFINITE.E4M3.F32.PACK_AB_MERGE_C R13, RZ, R80, RZ ;  /* 0x00000050ff0d723e */ /* 0x000fe200048070ff */
[----:B------:R-:W-:Y:S01]  /*4490*/  FMUL R76, R76, R3 ;  /* 0x000000034c4c7220 */ /* 0x000fe20000400000 */
[----:B------:R-:W-:Y:S01]  /*44a0*/  F2FP.SATFINITE.E4M3.F32.PACK_AB_MERGE_C R79, RZ, R79, RZ ;  /* 0x0000004fff4f723e */ /* 0x000fe200048070ff */
[----:B------:R-:W-:Y:S01]  /*44b0*/  FMUL R73, R73, R3 ;  /* 0x0000000349497220 */ /* 0x000fe20000400000 */
[----:B------:R-:W-:Y:S01]  /*44c0*/  F2FP.SATFINITE.E4M3.F32.PACK_AB_MERGE_C R77, RZ, R77, RZ ;  /* 0x0000004dff4d723e */ /* 0x000fe200048070ff */
[-C--:B------:R-:W-:Y:S01]  /*44d0*/  FMUL R74, R74, R3.reuse ;  /* 0x000000034a4a7220 */ /* 0x080fe20000400000 */
[C---:B------:R-:W-:Y:S01]  /*44e0*/  ISETP.LT.OR P1, PT, R25.reuse, 0x9, !P1 ;  /* 0x000000091900780c */ /* 0x040fe20004f21670 */
[----:B------:R0:W-:Y:S01]  /*44f0*/  @!P5 STG.E.U8 desc[UR18][R8.64+0x1], R13 ;  /* 0x0000010d0800d986 */ /* 0x0001e2000c101112 */
[----:B------:R-:W-:Y:S01]  /*4500*/  ISETP.GE.AND P5, PT, R26, 0x9, PT ;  /* 0x000000091a00780c */ /* 0x000fe20003fa6270 */
[----:B------:R-:W-:Y:S01]  /*4510*/  FMUL R72, R72, R3 ;  /* 0x0000000348487220 */ /* 0x000fe20000400000 */
[----:B------:R-:W-:Y:S01]  /*4520*/  F2FP.SATFINITE.E4M3.F32.PACK_AB_MERGE_C R75, RZ, R75, RZ ;  /* 0x0000004bff4b723e */ /* 0x000fe200048070ff */
[----:B------:R-:W-:Y:S01]  /*4530*/  @!P2 STG.E.U8 desc[UR18][R8.64], R79 ;  /* 0x0000004f0800a986 */ /* 0x000fe2000c101112 */
[----:B------:R-:W-:Y:S01]  /*4540*/  ISETP.GE.AND P2, PT, R26, 0xa, PT ;  /* 0x0000000a1a00780c */ /* 0x000fe20003f46270 */
[-C--:B------:R-:W-:Y:S01]  /*4550*/  FMUL R70, R70, R3.reuse ;  /* 0x0000000346467220 */ /* 0x080fe20000400000 */
[----:B------:R-:W-:Y:S01]  /*4560*/  F2FP.SATFINITE.E4M3.F32.PACK_AB_MERGE_C R23, RZ, R76, RZ ;  /* 0x0000004cff17723e */ /* 0x000fe200048070ff */
[----:B------:R-:W-:Y:S01]  /*4570*/  @!P3 STG.E.U8 desc[UR18][R10.64], R77 ;  /* 0x0000004d0a00b986 */ /* 0x000fe2000c101112 */
[----:B------:R-:W-:Y:S01]  /*4580*/  ISETP.LT.OR P3, PT, R25, 0x1, !P5 ;  /* 0x000000011900780c */ /* 0x000fe20006f61670 */
[-C--:B------:R-:W-:Y:S01]  /*4590*/  FMUL R69, R69, R3.reuse ;  /* 0x0000000345457220 */ /* 0x080fe20000400000 */
[C---:B------:R-:W-:Y:S01]  /*45a0*/  ISETP.LT.OR P6, PT, R25.reuse, 0x1, !P2 ;  /* 0x000000011900780c */ /* 0x040fe200057c1670 */
[-C--:B------:R-:W-:Y:S01]  /*45b0*/  FMUL R68, R68, R3.reuse ;  /* 0x0000000344447220 */ /* 0x080fe20000400000 */
[----:B------:R-:W-:Y:S01]  /*45c0*/  ISETP.LT.OR P5, PT, R25, 0x9, !P5 ;  /* 0x000000091900780c */ /* 0x000fe20006fa1670 */
[-C--:B------:R-:W-:Y:S01]  /*45d0*/  FMUL R67, R67, R3.reuse ;  /* 0x0000000343437220 */ /* 0x080fe20000400000 */
[----:B0-----:R-:W-:Y:S01]  /*45e0*/  F2FP.SATFINITE.E4M3.F32.PACK_AB_MERGE_C R13, RZ, R78, RZ ;  /* 0x0000004eff0d723e */ /* 0x001fe200048070ff */
[----:B------:R-:W-:Y:S01]  /*45f0*/  FMUL R66, R66, R3 ;  /* 0x0000000342427220 */ /* 0x000fe20000400000 */
[----:B------:R-:W-:Y:S01]  /*4600*/  F2FP.SATFINITE.E4M3.F32.PACK_AB_MERGE_C R73, RZ, R73, RZ ;  /* 0x00000049ff49723e */ /* 0x000fe200048070ff */
[-C--:B------:R-:W-:Y:S01]  /*4610*/  FMUL R65, R65, R3.reuse ;  /* 0x0000000341417220 */ /* 0x080fe20000400000 */
[C---:B------:R-:W-:Y:S01]  /*4620*/  ISETP.LT.OR P2, PT, R25.reuse, 0x9, !P2 ;  /* 0x000000091900780c */ /* 0x040fe20005741670 */
[----:B------:R0:W-:Y:S01]  /*4630*/  @!P1 STG.E.U8 desc[UR18][R10.64+0x1], R13 ;  /* 0x0000010d0a009986 */ /* 0x0001e2000c101112 */
[----:B------:R-:W-:Y:S01]  /*4640*/  ISETP.GE.AND P1, PT, R26, 0x12, PT ;  /* 0x000000121a00780c */ /* 0x000fe20003f26270 */
[-C--:B------:R-:W-:Y:S01]  /*4650*/  FMUL R64, R64, R3.reuse ;  /* 0x0000000340407220 */ /* 0x080fe20000400000 */
[----:B------:R-:W-:Y:S01]  /*4660*/  F2FP.SATFINITE.E4M3.F32.PACK_AB_MERGE_C R27, RZ, R70, RZ ;  /* 0x00000046ff1b723e */ /* 0x000fe200048070ff */
[----:B------:R-:W-:Y:S01]  /*4670*/  @!P3 STG.E.U8 desc[UR18][R8.64+0x8], R75 ;  /* 0x0000084b0800b986 */ /* 0x000fe2000c101112 */
[----:B------:R-:W-:Y:S01]  /*4680*/  ISETP.GE.AND P3, PT, R26, 0x11, PT ;  /* 0x000000111a00780c */ /* 0x000fe20003f66270 */
[----:B------:R-:W-:Y:S01]  /*4690*/  FMUL R62, R62, R3 ;  /* 0x000000033e3e7220 */ /* 0x000fe20000400000 */
[----:B------:R-:W-:Y:S01]  /*46a0*/  F2FP.SATFINITE.E4M3.F32.PACK_AB_MERGE_C R69, RZ, R69, RZ ;  /* 0x00000045ff45723e */ /* 0x000fe200048070ff */
[----:B------:R1:W-:Y:S01]  /*46b0*/  @!P6 STG.E.U8 desc[UR18][R8.64+0x9], R23 ;  /* 0x000009170800e986 */ /* 0x0003e2000c101112 */
[----:B------:R-:W-:Y:S01]  /*46c0*/  ISETP.LT.OR P6, PT, R25, 0x1, !P1 ;  /* 0x000000011900780c */ /* 0x000fe20004fc1670 */
[-C--:B------:R-:W-:Y:S01]  /*46d0*/  FMUL R63, R63, R3.reuse ;  /* 0x000000033f3f7220 */ /* 0x080fe20000400000 */
[C---:B------:R-:W-:Y:S01]  /*46e0*/  ISETP.LT.OR P1, PT, R25.reuse, 0x9, !P1 ;  /* 0x000000091900780c */ /* 0x040fe20004f21670 */
[----:B------:R-:W-:Y:S01]  /*46f0*/  @!P5 STG.E.U8 desc[UR18][R10.64+0x8], R73 ;  /* 0x000008490a00d986 */ /* 0x000fe2000c101112 */
[----:B------:R-:W-:Y:S01]  /*4700*/  ISETP.LT.OR P5, PT, R25, 0x1, !P3 ;  /* 0x000000011900780c */ /* 0x000fe20005fa1670 */
[-C--:B------:R-:W-:Y:S01]  /*4710*/  FMUL R61, R61, R3.reuse ;  /* 0x000000033d3d7220 */ /* 0x080fe20000400000 */
[----:B------:R-:W-:Y:S01]  /*4720*/  ISETP.LT.OR P3, PT, R25, 0x9, !P3 ;  /* 0x000000091900780c */ /* 0x000fe20005f61670 */
[-C--:B------:R-:W-:Y:S01]  /*4730*/  FMUL R60, R60, R3.reuse ;  /* 0x000000033c3c7220 */ /* 0x080fe20000400000 */
[----:B0-----:R-:W-:Y:S01]  /*4740*/  F2FP.SATFINITE.E4M3.F32.PACK_AB_MERGE_C R13, RZ, R74, RZ ;  /* 0x0000004aff0d723e */ /* 0x001fe200048070ff */
[----:B------:R-:W-:Y:S01]  /*4750*/  FMUL R58, R58, R3 ;  /* 0x000000033a3a7220 */ /* 0x000fe20000400000 */
[----:B------:R-:W-:Y:S01]  /*4760*/  F2FP.SATFINITE.E4M3.F32.PACK_AB_MERGE_C R67, RZ, R67, RZ ;  /* 0x00000043ff43723e */ /* 0x000fe200048070ff */
[-C--:B------:R-:W-:Y:S01]  /*4770*/  FMUL R59, R59, R3.reuse ;  /* 0x000000033b3b7220 */ /* 0x080fe20000400000 */
[----:B-1----:R-:W-:Y:S01]  /*4780*/  F2FP.SATFINITE.E4M3.F32.PACK_AB_MERGE_C R23, RZ, R72, RZ ;  /* 0x00000048ff17723e */ /* 0x002fe200048070ff */
[----:B------:R0:W-:Y:S01]  /*4790*/  @!P2 STG.E.U8 desc[UR18][R10.64+0x9], R13 ;  /* 0x0000090d0a00a986 */ /* 0x0001e2000c101112 */
[C---:B------:R-:W-:Y:S01]  /*47a0*/  ISETP.GE.AND P2, PT, R26.reuse, 0x1a, PT ;  /* 0x0000001a1a00780c */ /* 0x040fe20003f46270 */
[----:B------:R-:W-:Y:S01]  /*47b0*/  FMUL R57, R57, R3 ;  /* 0x0000000339397220 */ /* 0x000fe20000400000 */
[----:B------:R-:W-:Y:S01]  /*47c0*/  F2FP.SATFINITE.E4M3.F32.PACK_AB_MERGE_C R65, RZ, R65, RZ ;  /* 0x00000041ff41723e */ /* 0x000fe200048070ff */
[----:B------:R1:W-:Y:S01]  /*47d0*/  @!P5 STG.E.U8 desc[UR18][R8.64+0x10], R23 ;  /* 0x000010170800d986 */ /* 0x0003e2000c101112 */
[----:B------:R-:W-:Y:S01]  /*47e0*/  ISETP.GE.AND P5, PT, R26, 0x19, PT ;  /* 0x000000191a00780c */ /* 0x000fe20003fa6270 */
[----:B------:R-:W-:Y:S01]  /*47f0*/  FMUL R56, R56, R3 ;  /* 0x0000000338387220 */ /* 0x000fe20000400000 */
[----:B------:R-:W-:Y:S01]  /*4800*/  F2FP.SATFINITE.E4M3.F32.PACK_AB_MERGE_C R63, RZ, R63, RZ ;  /* 0x0000003fff3f723e */ /* 0x000fe200048070ff */
[----:B------:R-:W-:Y:S01]  /*4810*/  @!P6 STG.E.U8 desc[UR18][R8.64+0x11], R27 ;  /* 0x0000111b0800e986 */ /* 0x000fe2000c101112 */
[----:B------:R-:W-:Y:S01]  /*4820*/  ISETP.LT.OR P6, PT, R25, 0x1, !P2 ;  /* 0x000000011900780c */ /* 0x000fe200057c1670 */
[-C--:B------:R-:W-:Y:S01]  /*4830*/  FMUL R21, R21, R3.reuse ;  /* 0x0000000315157220 */ /* 0x080fe20000400000 */
[C---:B------:R-:W-:Y:S01]  /*4840*/  ISETP.LT.OR P2, PT, R25.reuse, 0x9, !P2 ;  /* 0x000000091900780c */ /* 0x040fe20005741670 */
[----:B------:R-:W-:Y:S01]  /*4850*/  @!P3 STG.E.U8 desc[UR18][R10.64+0x10], R69 ;  /* 0x000010450a00b986 */ /* 0x000fe2000c101112 */
[C---:B------:R-:W-:Y:S01]  /*4860*/  ISETP.LT.OR P3, PT, R25.reuse, 0x1, !P5 ;  /* 0x000000011900780c */ /* 0x040fe20006f61670 */
[-C--:B------:R-:W-:Y:S01]  /*4870*/  FMUL R20, R20, R3.reuse ;  /* 0x0000000314147220 */ /* 0x080fe20000400000 */
[----:B------:R-:W-:Y:S01]  /*4880*/  ISETP.LT.OR P5, PT, R25, 0x9, !P5 ;  /* 0x000000091900780c */ /* 0x000fe20006fa1670 */
[-C--:B------:R-:W-:Y:S01]  /*4890*/  FMUL R19, R19, R3.reuse ;  /* 0x0000000313137220 */ /* 0x080fe20000400000 */
[----:B0-----:R-:W-:Y:S01]  /*48a0*/  F2FP.SATFINITE.E4M3.F32.PACK_AB_MERGE_C R13, RZ, R68, RZ ;  /* 0x00000044ff0d723e */ /* 0x001fe200048070ff */
[-C--:B------:R-:W-:Y:S01]  /*48b0*/  FMUL R18, R18, R3.reuse ;  /* 0x0000000312127220 */ /* 0x080fe20000400000 */
[----:B-1----:R-:W-:Y:S01]  /*48c0*/  F2FP.SATFINITE.E4M3.F32.PACK_AB_MERGE_C R23, RZ, R66, RZ ;  /* 0x00000042ff17723e */ /* 0x002fe200048070ff */
[----:B------:R-:W-:Y:S01]  /*48d0*/  FMUL R17, R17, R3 ;  /* 0x0000000311117220 */ /* 0x000fe20000400000 */
[----:B------:R-:W-:Y:S01]  /*48e0*/  F2FP.SATFINITE.E4M3.F32.PACK_AB_MERGE_C R61, RZ, R61, RZ ;  /* 0x0000003dff3d723e */ /* 0x000fe200048070ff */
[----:B------:R0:W-:Y:S01]  /*48f0*/  @!P1 STG.E.U8 desc[UR18][R10.64+0x11], R13 ;  /* 0x0000110d0a009986 */ /* 0x0001e2000c101112 */
[----:B------:R-:W-:Y:S01]  /*4900*/  ISETP.GE.AND P1, PT, R26, 0x22, PT ;  /* 0x000000221a00780c */ /* 0x000fe20003f26270 */
[----:B------:R-:W-:Y:S01]  /*4910*/  FMUL R16, R16, R3 ;  /* 0x0000000310107220 */ /* 0x000fe20000400000 */
[----:B------:R-:W-:Y:S01]  /*4920*/  F2FP.SATFINITE.E4M3.F32.PACK_AB_MERGE_C R59, RZ, R59, RZ ;  /* 0x0000003bff3b723e */ /* 0x000fe200048070ff */
[----:B------:R-:W-:Y:S01]  /*4930*/  @!P3 STG.E.U8 desc[UR18][R8.64+0x18], R67 ;  /* 0x000018430800b986 */ /* 0x000fe2000c101112 */
[----:B------:R-:W-:Y:S01]  /*4940*/  ISETP.GE.AND P3, PT, R26, 0x21, PT ;  /* 0x000000211a00780c */ /* 0x000fe20003f66270 */
[----:B------:R-:W-:Y:S01]  /*4950*/  FMUL R15, R15, R3 ;  /* 0x000000030f0f7220 */ /* 0x000fe20000400000 */
[----:B------:R-:W-:Y:S01]  /*4960*/  F2FP.SATFINITE.E4M3.F32.PACK_AB_MERGE_C R57, RZ, R57, RZ ;  /* 0x00000039ff39723e */ /* 0x000fe200048070ff */
[----:B------:R1:W-:Y:S01]  /*4970*/  @!P6 STG.E.U8 desc[UR18][R8.64+0x19], R23 ;  /* 0x000019170800e986 */ /* 0x0003e2000c101112 */
[C---:B------:R-:W-:Y:S01]  /*4980*/  ISETP.LT.OR P6, PT, R25.reuse, 0x1, !P3 ;  /* 0x000000011900780c */ /* 0x040fe20005fc1670 */
[----:B------:R-:W-:Y:S01]  /*4990*/  FMUL R14, R14, R3 ;  /* 0x000000030e0e7220 */ /* 0x000fe20000400000 */
[C---:B------:R-:W-:Y:S01]  /*49a0*/  ISETP.LT.OR P3, PT, R25.reuse, 0x9, !P3 ;  /* 0x000000091900780c */ /* 0x040fe20005f61670 */
[----:B------:R-:W-:Y:S01]  /*49b0*/  @!P5 STG.E.U8 desc[UR18][R10.64+0x18], R65 ;  /* 0x000018410a00d986 */ /* 0x000fe2000c101112 */
[----:B------:R-:W-:-:S02]  /*49c0*/  ISETP.LT.OR P5, PT, R25, 0x1, !P1 ;  /* 0x000000011900780c */ /* 0x000fc40004fa1670 */
[----:B0-----:R-:W-:Y:S02]  /*49d0*/  F2FP.SATFINITE.E4M3.F32.PACK_AB_MERGE_C R13, RZ, R64, RZ ;  /* 0x00000040ff0d723e */ /* 0x001fe400048070ff */
[----:B------:R-:W-:Y:S02]  /*49e0*/  ISETP.LT.OR P1, PT, R25, 0x9, !P1 ;  /* 0x000000091900780c */ /* 0x000fe40004f21670 */
[----:B------:R-:W-:Y:S01]  /*49f0*/  F2FP.SATFINITE.E4M3.F32.PACK_AB_MERGE_C R21, RZ, R21, RZ ;  /* 0x00000015ff15723e */ /* 0x000fe200048070ff */
[----:B------:R0:W-:Y:S01]  /*4a00*/  @!P2 STG.E.U8 desc[UR18][R10.64+0x19], R13 ;  /* 0x0000190d0a00a986 */ /* 0x0001e2000c101112 */
[----:B-1----:R-:W-:Y:S02]  /*4a10*/  F2FP.SATFINITE.E4M3.F32.PACK_AB_MERGE_C R23, RZ, R62, RZ ;  /* 0x0000003eff17723e */ /* 0x002fe400048070ff */
[----:B------:R-:W-:Y:S01]  /*4a20*/  ISETP.GE.AND P2, PT, R26, 0x2a, PT ;  /* 0x0000002a1a00780c */ /* 0x000fe20003f46270 */
[----:B------:R-:W-:Y:S01]  /*4a30*/  @!P6 STG.E.U8 desc[UR18][R8.64+0x20], R63 ;  /* 0x0000203f0800e986 */ /* 0x000fe2000c101112 */
[----:B------:R-:W-:-:S02]  /*4a40*/  F2FP.SATFINITE.E4M3.F32.PACK_AB_MERGE_C R19, RZ, R19, RZ ;  /* 0x00000013ff13723e */ /* 0x000fc400048070ff */
[----:B------:R-:W-:Y:S01]  /*4a50*/  F2FP.SATFINITE.E4M3.F32.PACK_AB_MERGE_C R17, RZ, R17, RZ ;  /* 0x00000011ff11723e */ /* 0x000fe200048070ff */
[----:B------:R1:W-:Y:S01]  /*4a60*/  @!P5 STG.E.U8 desc[UR18][R8.64+0x21], R23 ;  /* 0x000021170800d986 */ /* 0x0003e2000c101112 */
[----:B------:R-:W-:Y:S02]  /*4a70*/  ISETP.GE.AND P5, PT, R26, 0x29, PT ;  /* 0x000000291a00780c */ /* 0x000fe40003fa6270 */
[----:B------:R-:W-:Y:S01]  /*4a80*/  F2FP.SATFINITE.E4M3.F32.PACK_AB_MERGE_C R15, RZ, R15, RZ ;  /* 0x0000000fff0f723e */ /* 0x000fe200048070ff */
[----:B------:R-:W-:Y:S01]  /*4a90*/  @!P3 STG.E.U8 desc[UR18][R10.64+0x20], R61 ;  /* 0x0000203d0a00b986 */ /* 0x000fe2000c101112 */
[C---:B------:R-:W-:Y:S02]  /*4aa0*/  ISETP.LT.OR P3, PT, R25.reuse, 0x1, !P2 ;  /* 0x000000011900780c */ /* 0x040fe40005761670 */
[C---:B------:R-:W-:Y:S02]  /*4ab0*/  ISETP.LT.OR P6, PT, R25.reuse, 0x1, !P5 ;  /* 0x000000011900780c */ /* 0x040fe40006fc1670 */
[----:B------:R-:W-:-:S02]  /*4ac0*/  ISETP.LT.OR P5, PT, R25, 0x9, !P5 ;  /* 0x000000091900780c */ /* 0x000fc40006fa1670 */
[----:B0-----:R-:W-:Y:S02]  /*4ad0*/  F2FP.SATFINITE.E4M3.F32.PACK_AB_MERGE_C R13, RZ, R60, RZ ;  /* 0x0000003cff0d723e */ /* 0x001fe400048070ff */
[----:B-1----:R-:W-:Y:S02]  /*4ae0*/  F2FP.SATFINITE.E4M3.F32.PACK_AB_MERGE_C R23, RZ, R58, RZ ;  /* 0x0000003aff17723e */ /* 0x002fe400048070ff */
[----:B------:R-:W-:Y:S01]  /*4af0*/  ISETP.LT.OR P2, PT, R25, 0x9, !P2 ;  /* 0x000000091900780c */ /* 0x000fe20005741670 */
[----:B------:R0:W-:Y:S01]  /*4b00*/  @!P1 STG.E.U8 desc[UR18][R10.64+0x21], R13 ;  /* 0x0000210d0a009986 */ /* 0x0001e2000c101112 */
[----:B------:R-:W-:-:S03]  /*4b10*/  ISETP.GE.AND P1, PT, R26, 0x31, PT ;  /* 0x000000311a00780c */ /* 0x000fc60003f26270 */
[----:B------:R1:W-:Y:S01]  /*4b20*/  @!P3 STG.E.U8 desc[UR18][R8.64+0x29], R23 ;  /* 0x000029170800b986 */ /* 0x0003e2000c101112 */
[----:B------:R-:W-:-:S03]  /*4b30*/  ISETP.GE.AND P3, PT, R26, 0x32, PT ;  /* 0x000000321a00780c */ /* 0x000fc60003f66270 */
[----:B------:R-:W-:Y:S01]  /*4b40*/  @!P6 STG.E.U8 desc[UR18][R8.64+0x28], R59 ;  /* 0x0000283b0800e986 */ /* 0x000fe2000c101112 */
[C---:B------:R-:W-:Y:S02]  /*4b50*/  ISETP.LT.OR P6, PT, R25.reuse, 0x1, !P1 ;  /* 0x000000011900780c */ /* 0x040fe40004fc1670 */
[C---:B------:R-:W-:Y:S01]  /*4b60*/  ISETP.LT.OR P1, PT, R25.reuse, 0x9, !P1 ;  /* 0x000000091900780c */ /* 0x040fe20004f21670 */
[----:B------:R-:W-:Y:S01]  /*4b70*/  @!P5 STG.E.U8 desc[UR18][R10.64+0x28], R57 ;  /* 0x000028390a00d986 */ /* 0x000fe2000c101112 */
[C---:B------:R-:W-:Y:S02]  /*4b80*/  ISETP.LT.OR P5, PT, R25.reuse, 0x1, !P3 ;  /* 0x000000011900780c */ /* 0x040fe40005fa1670 */
        /* <DEDUP_REMOVED lines=10> */
[----:B------:R2:W-:Y:S01]  /*4c30*/  @!P1 STG.E.U8 desc[UR18][R10.64+0x30], R19 ;  /* 0x000030130a009986 */ /* 0x0005e2000c101112 */
[C---:B------:R-:W-:Y:S02]  /*4c40*/  ISETP.LT.OR P1, PT, R25.reuse, 0x1, !P2 ;  /* 0x000000011900780c */ /* 0x040fe40005721670 */
[----:B------:R-:W-:Y:S02]  /*4c50*/  ISETP.LT.OR P2, PT, R25, 0x9, !P2 ;  /* 0x000000091900780c */ /* 0x000fe40005741670 */
[----:B0-----:R-:W-:Y:S02]  /*4c60*/  F2FP.SATFINITE.E4M3.F32.PACK_AB_MERGE_C R13, RZ, R18, RZ ;  /* 0x00000012ff0d723e */ /* 0x001fe400048070ff */
[----:B-1----:R-:W-:-:S03]  /*4c70*/  F2FP.SATFINITE.E4M3.F32.PACK_AB_MERGE_C R21, RZ, R14, RZ ;  /* 0x0000000eff15723e */ /* 0x002fc600048070ff */
[----:B------:R0:W-:Y:S01]  /*4c80*/  @!P3 STG.E.U8 desc[UR18][R10.64+0x31], R13 ;  /* 0x0000310d0a00b986 */ /* 0x0001e2000c101112 */
[----:B--2---:R-:W-:-:S03]  /*4c90*/  F2FP.SATFINITE.E4M3.F32.PACK_AB_MERGE_C R19, RZ, R16, RZ ;  /* 0x00000010ff13723e */ /* 0x004fc600048070ff */
[----:B------:R0:W-:Y:S04]  /*4ca0*/  @!P1 STG.E.U8 desc[UR18][R8.64+0x38], R17 ;  /* 0x0000381108009986 */ /* 0x0001e8000c101112 */
[----:B------:R0:W-:Y:S04]  /*4cb0*/  @!P5 STG.E.U8 desc[UR18][R8.64+0x39], R19 ;  /* 0x000039130800d986 */ /* 0x0001e8000c101112 */
[----:B------:R0:W-:Y:S04]  /*4cc0*/  @!P2 STG.E.U8 desc[UR18][R10.64+0x38], R15 ;  /* 0x0000380f0a00a986 */ /* 0x0001e8000c101112 */
[----:B------:R0:W-:Y:S02]  /*4cd0*/  @!P6 STG.E.U8 desc[UR18][R10.64+0x39], R21 ;  /* 0x000039150a00e986 */ /* 0x0001e4000c101112 */
.L_x_103:
[----:B------:R-:W-:Y:S05]  /*4ce0*/  BSYNC B0 ;  /* 0x0000000000007941 */ /* 0x000fea0003800000 */
.L_x_37:
[----:B------:R-:W-:Y:S01]  /*4cf0*/  ULDC UR6, c[0x0][0xc] ;  /* 0x0000030000067ab9 */ /* 0x000fe20000000800 */
[----:B------:R-:W-:Y:S01]  /*4d00*/  ULDC UR7, c[0x0][0x10] ;  /* 0x0000040000077ab9 */ /* 0x000fe20000000800 */
[----:B0-----:R-:W0:Y:S01]  /*4d10*/  LDC R9, c[0x0][0x14] ;  /* 0x00000500ff097b82 */ /* 0x001e220000000800 */
[----:B------:R-:W-:Y:S01]  /*4d20*/  UIMAD.WIDE.U32 UR6, UR6, UR7, URZ ;  /* 0x00000007060672a5 */ /* 0x000fe2000f8e003f */
[----:B-----5:R-:W-:Y:S01]  /*4d30*/  PRMT R8, RZ, 0x7610, R8 ;  /* 0x00007610ff087816 */ /* 0x020fe20000000008 */
[----:B------:R-:W-:Y:S02]  /*4d40*/  IMAD.MOV.U32 R12, RZ, RZ, -0x1 ;  /* 0xffffffffff0c7424 */ /* 0x000fe400078e00ff */
[----:B------:R-:W-:Y:S02]  /*4d50*/  IMAD.MOV.U32 R71, RZ, RZ, -0x1 ;  /* 0xffffffffff477424 */ /* 0x000fe400078e00ff */
[----:B0-----:R-:W-:-:S04]  /*4d60*/  IMAD.WIDE.U32 R4, R9, UR6, R4 ;  /* 0x0000000609047c25 */ /* 0x001fc8000f8e0004 */
[----:B------:R-:W-:Y:S01]  /*4d70*/  IMAD R9, R9, UR7, RZ ;  /* 0x0000000709097c24 */ /* 0x000fe2000f8e02ff */
[----:B------:R-:W-:Y:S02]  /*4d80*/  ULDC.64 UR6, c[0x0][0x650] ;  /* 0x0001940000067ab9 */ /* 0x000fe40000000a00 */
[----:B------:R-:W-:Y:S01]  /*4d90*/  ISETP.GE.U32.AND P1, PT, R4, UR6, PT ;  /* 0x0000000604007c0c */ /* 0x000fe2000bf26070 */
[----:B------:R-:W-:-:S05]  /*4da0*/  IMAD.IADD R5, R5, 0x1, R9 ;  /* 0x0000000105057824 */ /* 0x000fca00078e0209 */
[----:B------:R-:W-:-:S13]  /*4db0*/  ISETP.GE.U32.AND.EX P1, PT, R5, UR7, PT, P1 ;  /* 0x0000000705007c0c */ /* 0x000fda000bf26110 */
[----:B------:R-:W-:Y:S05]  /*4dc0*/  @P1 BRA `(.L_x_104) ;  /* 0x0000000400601947 */ /* 0x000fea0003800000 */
[----:B------:R-:W0:Y:S01]  /*4dd0*/  S2R R20, SR_CTAID.X ;  /* 0x0000000000147919 */ /* 0x000e220000002500 */
[----:B------:R-:W5:Y:S01]  /*4de0*/  LDC.64 R14, c[0x0][0x628] ;  /* 0x00018a00ff0e7b82 */ /* 0x000f620000000a00 */
[----:B------:R-:W-:Y:S01]  /*4df0*/  ULDC UR6, c[0x0][0x150] ;  /* 0x0000540000067ab9 */ /* 0x000fe20000000800 */
[----:B------:R-:W-:Y:S01]  /*4e00*/  IMAD.MOV.U32 R12, RZ, RZ, R4 ;  /* 0x000000ffff0c7224 */ /* 0x000fe200078e0004 */
[----:B-12-4-:R-:W1:Y:S01]  /*4e10*/  S2R R22, SR_CTAID.Y ;  /* 0x0000000000167919 */ /* 0x016e620000002600 */
[----:B------:R-:W-:-:S04]  /*4e20*/  IMAD.MOV.U32 R13, RZ, RZ, R5 ;  /* 0x000000ffff0d7224 */ /* 0x000fc800078e0005 */
[----:B------:R-:W2:Y:S08]  /*4e30*/  LDC R23, c[0x0][0x144] ;  /* 0x00005100ff177b82 */ /* 0x000eb00000000800 */
[----:B------:R-:W4:Y:S08]  /*4e40*/  LDC R16, c[0x0][0x630] ;  /* 0x00018c00ff107b82 */ /* 0x000f300000000800 */
[----:B------:R-:W1:Y:S01]  /*4e50*/  LDC.64 R18, c[0x0][0x620] ;  /* 0x00018800ff127b82 */ /* 0x000e620000000a00 */
[----:B-----5:R-:W-:-:S04]  /*4e60*/  ISETP.NE.U32.AND P1, PT, R14, RZ, PT ;  /* 0x000000ff0e00720c */ /* 0x020fc80003f25070 */
[----:B------:R-:W-:Y:S02]  /*4e70*/  ISETP.NE.AND.EX P1, PT, R15, RZ, PT, P1 ;  /* 0x000000ff0f00720c */ /* 0x000fe40003f25310 */
[----:B0-----:R-:W-:-:S05]  /*4e80*/  I2FP.F32.U32 R8, R20 ;  /* 0x0000001400087245 */ /* 0x001fca0000201000 */
[----:B------:R-:W-:-:S04]  /*4e90*/  FMUL R8, R8, UR6 ;  /* 0x0000000608087c20 */ /* 0x000fc80008400000 */
[----:B------:R0:W0:Y:S02]  /*4ea0*/  F2I.U32.TRUNC.NTZ R21, R8 ;  /* 0x0000000800157305 */ /* 0x000024000020f000 */
[----:B--2-4-:R-:W-:Y:S05]  /*4eb0*/  @!P1 BRA `(.L_x_105) ;  /* 0x0000000000289947 */ /* 0x014fea0003800000 */
[----:B------:R-:W2:Y:S02]  /*4ec0*/  LDC R9, c[0x0][0x634] ;  /* 0x00018d00ff097b82 */ /* 0x000ea40000000800 */
[----:B--2---:R-:W-:-:S05]  /*4ed0*/  IADD3 R13, P1, R4, R9, RZ ;  /* 0x00000009040d7210 */ /* 0x004fca0007f3e0ff */
[----:B------:R-:W-:-:S04]  /*4ee0*/  IMAD.X R17, RZ, RZ, R5, P1 ;  /* 0x000000ffff117224 */ /* 0x000fc800008e0605 */
[----:B0-----:R-:W-:-:S04]  /*4ef0*/  IMAD.WIDE.U32 R8, R17, R14, RZ ;  /* 0x0000000e11087225 */ /* 0x001fc800078e00ff */
[----:B---3--:R-:W-:-:S04]  /*4f00*/  IMAD.WIDE.U32 R10, P1, R13, R15, R8 ;  /* 0x0000000f0d0a7225 */ /* 0x008fc80007820008 */
[----:B------:R-:W-:-:S04]  /*4f10*/  IMAD.WIDE.U32 R8, R13, R14, RZ ;  /* 0x0000000e0d087225 */ /* 0x000fc800078e00ff */
[----:B------:R-:W-:Y:S01]  /*4f20*/  IMAD.X R13, RZ, RZ, RZ, P1 ;  /* 0x000000ffff0d7224 */ /* 0x000fe200008e06ff */
[----:B------:R-:W-:Y:S01]  /*4f30*/  IADD3 RZ, P1, R9, R10, RZ ;  /* 0x0000000a09ff7210 */ /* 0x000fe20007f3e0ff */
[----:B------:R-:W-:-:S04]  /*4f40*/  IMAD.MOV.U32 R12, RZ, RZ, R11 ;  /* 0x000000ffff0c7224 */ /* 0x000fc800078e000b */
[----:B------:R-:W-:-:S08]  /*4f50*/  IMAD.WIDE.U32.X R12, R17, R15, R12, P1 ;  /* 0x0000000f110c7225 */ /* 0x000fd000008e040c */
.L_x_105:
[----:B---3--:R-:W2:Y:S01]  /*4f60*/  LDC.64 R28, c[0x0][0x640] ;  /* 0x00019000ff1c7b82 */ /* 0x008ea20000000a00 */
[-C--:B------:R-:W-:Y:S01]  /*4f70*/  SHF.R.U64 R71, R12, R16.reuse, R13 ;  /* 0x000000100c477219 */ /* 0x080fe2000000120d */
[----:B0-----:R-:W-:Y:S01]  /*4f80*/  IMAD.MOV R21, RZ, RZ, -R21 ;  /* 0x000000ffff157224 */ /* 0x001fe200078e0a15 */
[----:B------:R-:W-:Y:S01]  /*4f90*/  SHF.R.U32.HI R8, RZ, R16, R13 ;  /* 0x00000010ff087219 */ /* 0x000fe2000001160d */
[----:B------:R-:W-:Y:S01]  /*4fa0*/  ULDC UR6, c[0x0][0x154] ;  /* 0x0000550000067ab9 */ /* 0x000fe20000000800 */
[----:B------:R-:W-:Y:S01]  /*4fb0*/  IADD3 R11, P1, RZ, -R71, RZ ;  /* 0x80000047ff0b7210 */ /* 0x000fe20007f3e0ff */
[----:B------:R-:W-:Y:S02]  /*4fc0*/  IMAD R21, R23, R21, R20 ;  /* 0x0000001517157224 */ /* 0x000fe400078e0214 */
[----:B------:R-:W0:Y:S01]  /*4fd0*/  LDC R12, c[0x0][0x618] ;  /* 0x00018600ff0c7b82 */ /* 0x000e220000000800 */
[----:B------:R-:W-:Y:S02]  /*4fe0*/  IMAD.MOV.U32 R13, RZ, RZ, 0x1 ;  /* 0x00000001ff0d7424 */ /* 0x000fe400078e00ff */
[----:B------:R-:W-:-:S04]  /*4ff0*/  IMAD.X R9, RZ, RZ, ~R8, P1 ;  /* 0x000000ffff097224 */ /* 0x000fc800008e0e08 */
[-C--:B-1----:R-:W-:Y:S01]  /*5000*/  IMAD R10, R9, R18.reuse, RZ ;  /* 0x00000012090a7224 */ /* 0x082fe200078e02ff */
[----:B------:R-:W1:Y:S01]  /*5010*/  LDC R24, c[0x0][0x608] ;  /* 0x00018200ff187b82 */ /* 0x000e620000000800 */
[----:B------:R-:W-:-:S04]  /*5020*/  IMAD.WIDE.U32 R8, R11, R18, R4 ;  /* 0x000000120b087225 */ /* 0x000fc800078e0004 */
[----:B------:R-:W-:Y:S01]  /*5030*/  IMAD R11, R11, R19, R10 ;  /* 0x000000130b0b7224 */ /* 0x000fe200078e020a */
[----:B------:R-:W-:Y:S02]  /*5040*/  I2FP.F32.U32 R10, R22 ;  /* 0x00000016000a7245 */ /* 0x000fe40000201000 */
[----:B------:R-:W3:Y:S01]  /*5050*/  LDC R26, c[0x0][0x658] ;  /* 0x00019600ff1a7b82 */ /* 0x000ee20000000800 */
[----:B------:R-:W-:Y:S01]  /*5060*/  IMAD.IADD R9, R9, 0x1, R11 ;  /* 0x0000000109097824 */ /* 0x000fe200078e020b */
[----:B--2---:R-:W-:Y:S01]  /*5070*/  ISETP.NE.U32.AND P1, PT, R28, RZ, PT ;  /* 0x000000ff1c00720c */ /* 0x004fe20003f25070 */
[----:B------:R-:W-:Y:S01]  /*5080*/  FMUL R10, R10, UR6 ;  /* 0x000000060a0a7c20 */ /* 0x000fe20008400000 */
[----:B------:R-:W-:Y:S02]  /*5090*/  IMAD.MOV.U32 R11, RZ, RZ, -0x1 ;  /* 0xffffffffff0b7424 */ /* 0x000fe400078e00ff */
[----:B------:R-:W-:Y:S01]  /*50a0*/  ISETP.NE.AND.EX P1, PT, R29, RZ, PT, P1 ;  /* 0x000000ff1d00720c */ /* 0x000fe20003f25310 */
[----:B------:R2:W4:Y:S01]  /*50b0*/  F2I.U32.TRUNC.NTZ R17, R10 ;  /* 0x0000000a00117305 */ /* 0x000522000020f000 */
[----:B------:R-:W2:Y:S01]  /*50c0*/  LDC R19, c[0x0][0x148] ;  /* 0x00005200ff137b82 */ /* 0x000ea20000000800 */
[----:B0-----:R-:W-:-:S02]  /*50d0*/  SHF.R.U64 R16, R8, R12, R9 ;  /* 0x0000000c08107219 */ /* 0x001fc40000001209 */
[----:B------:R-:W-:-:S05]  /*50e0*/  SHF.R.U32.HI R9, RZ, R12, R9 ;  /* 0x0000000cff097219 */ /* 0x000fca0000011609 */
[----:B------:R-:W0:Y:S01]  /*50f0*/  LDC R20, c[0x0][0x600] ;  /* 0x00018000ff147b82 */ /* 0x000e220000000800 */
[-CC-:B-1----:R-:W-:Y:S02]  /*5100*/  SHF.R.U64 R14, R16, R24.reuse, R9.reuse ;  /* 0x00000018100e7219 */ /* 0x182fe40000001209 */
[----:B------:R-:W-:-:S05]  /*5110*/  SHF.R.U32.HI R9, RZ, R24, R9 ;  /* 0x00000018ff097219 */ /* 0x000fca0000011609 */
[----:B------:R-:W1:Y:S01]  /*5120*/  LDC R25, c[0x0][0x648] ;  /* 0x00019200ff197b82 */ /* 0x000e620000000800 */
[-CC-:B---3--:R-:W-:Y:S02]  /*5130*/  SHF.R.U64 R18, R14, R26.reuse, R9.reuse ;  /* 0x0000001a0e127219 */ /* 0x188fe40000001209 */
[-C--:B------:R-:W-:Y:S02]  /*5140*/  SHF.L.U32 R11, R11, R26.reuse, RZ ;  /* 0x0000001a0b0b7219 */ /* 0x080fe400000006ff */
[-C--:B------:R-:W-:Y:S01]  /*5150*/  SHF.R.U32.HI R9, RZ, R26.reuse, R9 ;  /* 0x0000001aff097219 */ /* 0x080fe20000011609 */
[----:B------:R-:W-:Y:S01]  /*5160*/  IMAD.MOV.U32 R8, RZ, RZ, R18 ;  /* 0x000000ffff087224 */ /* 0x000fe200078e0012 */
[----:B------:R-:W-:Y:S01]  /*5170*/  SHF.L.U32 R24, R13, R26, RZ ;  /* 0x0000001a0d187219 */ /* 0x000fe200000006ff */
[----:B------:R-:W3:Y:S01]  /*5180*/  LDC R27, c[0x0][0x638] ;  /* 0x00018e00ff1b7b82 */ /* 0x000ee20000000800 */
[----:B------:R-:W-:-:S07]  /*5190*/  LOP3.LUT R23, RZ, R11, RZ, 0x33, !PT ;  /* 0x0000000bff177212 */ /* 0x000fce00078e33ff */
[----:B------:R-:W0:Y:S01]  /*51a0*/  LDC R30, c[0x0][0x610] ;  /* 0x00018400ff1e7b82 */ /* 0x000e220000000800 */
[----:B----4-:R-:W-:Y:S05]  /*51b0*/  @!P1 BRA `(.L_x_106) ;  /* 0x0000000000289947 */ /* 0x010fea0003800000 */
[----:B------:R-:W4:Y:S02]  /*51c0*/  LDC R13, c[0x0][0x64c] ;  /* 0x00019300ff0d7b82 */ /* 0x000f240000000800 */
[----:B----4-:R-:W-:-:S05]  /*51d0*/  IADD3 R13, P1, R18, R13, RZ ;  /* 0x0000000d120d7210 */ /* 0x010fca0007f3e0ff */
[----:B------:R-:W-:-:S04]  /*51e0*/  IMAD.X R15, RZ, RZ, R9, P1 ;  /* 0x000000ffff0f7224 */ /* 0x000fc800008e0609 */
[----:B------:R-:W-:-:S04]  /*51f0*/  IMAD.WIDE.U32 R8, R15, R28, RZ ;  /* 0x0000001c0f087225 */ /* 0x000fc800078e00ff */
[----:B--2---:R-:W-:-:S04]  /*5200*/  IMAD.WIDE.U32 R10, P1, R13, R29, R8 ;  /* 0x0000001d0d0a7225 */ /* 0x004fc80007820008 */
[----:B------:R-:W-:-:S04]  /*5210*/  IMAD.WIDE.U32 R8, R13, R28, RZ ;  /* 0x0000001c0d087225 */ /* 0x000fc800078e00ff */
[----:B------:R-:W-:Y:S01]  /*5220*/  IMAD.X R13, RZ, RZ, RZ, P1 ;  /* 0x000000ffff0d7224 */ /* 0x000fe200008e06ff */
[----:B------:R-:W-:Y:S01]  /*5230*/  IADD3 RZ, P1, R9, R10, RZ ;  /* 0x0000000a09ff7210 */ /* 0x000fe20007f3e0ff */
[----:B------:R-:W-:-:S04]  /*5240*/  IMAD.MOV.U32 R12, RZ, RZ, R11 ;  /* 0x000000ffff0c7224 */ /* 0x000fc800078e000b */
[----:B------:R-:W-:-:S08]  /*5250*/  IMAD.WIDE.U32.X R8, R15, R29, R12, P1 ;  /* 0x0000001d0f087225 */ /* 0x000fd000008e040c */
.L_x_106:
[----:B-1----:R-:W-:Y:S01]  /*5260*/  SHF.R.U64 R8, R8, R25, R9 ;  /* 0x0000001908087219 */ /* 0x002fe20000001209 */
[----:B0-----:R-:W-:Y:S01]  /*5270*/  VIADD R13, R20, 0xffffffff ;  /* 0xffffffff140d7836 */ /* 0x001fe20000000000 */
[----:B------:R-:W-:Y:S01]  /*5280*/  LOP3.LUT R11, R14, R23, RZ, 0xc0, !PT ;  /* 0x000000170e0b7212 */ /* 0x000fe200078ec0ff */
[----:B------:R-:W-:Y:S02]  /*5290*/  IMAD.MOV R17, RZ, RZ, -R17 ;  /* 0x000000ffff117224 */ /* 0x000fe400078e0a11 */
[----:B------:R-:W-:Y:S02]  /*52a0*/  IMAD.MOV R9, RZ, RZ, -R8 ;  /* 0x000000ffff097224 */ /* 0x000fe400078e0a08 */
[----:B------:R-:W-:Y:S01]  /*52b0*/  IMAD R24, R24, R8, R11 ;  /* 0x0000000818187224 */ /* 0x000fe200078e020b */
[----:B------:R-:W-:Y:S01]  /*52c0*/  LOP3.LUT R11, R16, R13, RZ, 0xc0, !PT ;  /* 0x0000000d100b7212 */ /* 0x000fe200078ec0ff */
[----:B--2---:R-:W-:Y:S02]  /*52d0*/  @P4 IMAD R21, R19, R17, R22 ;  /* 0x0000001113154224 */ /* 0x004fe400078e0216 */
[----:B---3--:R-:W-:-:S02]  /*52e0*/  IMAD R8, R9, R27, R18 ;  /* 0x0000001b09087224 */ /* 0x008fc400078e0212 */
[----:B------:R-:W-:Y:S02]  /*52f0*/  IMAD R24, R24, R30, R21 ;  /* 0x0000001e18187224 */ /* 0x000fe400078e0215 */
[----:B------:R-:W-:Y:S02]  /*5300*/  IMAD R9, R8, R20, R11 ;  /* 0x0000001408097224 */ /* 0x000fe400078e020b */
[----:B------:R-:W-:-:S03]  /*5310*/  IMAD.MOV.U32 R10, RZ, RZ, 0x1 ;  /* 0x00000001ff0a7424 */ /* 0x000fc600078e00ff */
[----:B------:R-:W-:Y:S02]  /*5320*/  SEL R12, R9, R24, !P4 ;  /* 0x00000018090c7207 */ /* 0x000fe40006000000 */
[----:B------:R-:W-:Y:S02]  /*5330*/  PRMT R8, R10, 0x7610, R8 ;  /* 0x000076100a087816 */ /* 0x000fe40000000008 */
[----:B------:R-:W-:-:S07]  /*5340*/  SEL R24, R24, R9, !P4 ;  /* 0x0000000918187207 */ /* 0x000fce0006000000 */
.L_x_104:
[----:B------:R-:W-:Y:S01]  /*5350*/  LOP3.LUT P1, RZ, R8, 0xff, RZ, 0xc0, !PT ;  /* 0x000000ff08ff7812 */ /* 0x000fe2000782c0ff */
[----:B---3--:R-:W-:-:S12]  /*5360*/  IMAD.MOV.U32 R11, RZ, RZ, R24 ;  /* 0x000000ffff0b7224 */ /* 0x008fd800078e0018 */
[----:B------:R-:W-:Y:S05]  /*5370*/  @P1 BRA `(.L_x_107) ;  /* 0xffffffbc00681947 */ /* 0x000fea000383ffff */
[----:B------:R-:W-:Y:S05]  /*5380*/  EXIT ;  /* 0x000000000000794d */ /* 0x000fea0003800000 */
.L_x_7:
[----:B0-----:R-:W-:Y:S01]  /*5390*/  ULDC.64 UR4, c[0x0][0x650] ;  /* 0x0001940000047ab9 */ /* 0x001fe20000000a00 */
        /* <DEDUP_REMOVED lines=25> */
.L_x_109:
[----:B------:R-:W0:Y:S01]  /*5530*/  LDC.64 R28, c[0x0][0x640] ;  /* 0x00019000ff1c7b82 */ /* 0x000e220000000a00 */
[-CC-:B------:R-:W-:Y:S01]  /*5540*/  SHF.R.U64 R21, R14, R6.reuse, R15.reuse ;  /* 0x000000060e157219 */ /* 0x180fe2000000120f */
[----:B------:R-:W-:Y:S01]  /*5550*/  IMAD.MOV.U32 R26, RZ, RZ, 0x1 ;  /* 0x00000001ff1a7424 */ /* 0x000fe200078e00ff */
[----:B------:R-:W-:Y:S02]  /*5560*/  SHF.R.U32.HI R6, RZ, R6, R15 ;  /* 0x00000006ff067219 */ /* 0x000fe4000001160f */
[----:B------:R-:W-:-:S03]  /*5570*/  IADD3 R13, P0, RZ, -R21, RZ ;  /* 0x80000015ff0d7210 */ /* 0x000fc60007f1e0ff */
[----:B------:R-:W1:Y:S02]  /*5580*/  LDC R12, c[0x0][0x618] ;  /* 0x00018600ff0c7b82 */ /* 0x000e640000000800 */
[----:B------:R-:W-:-:S04]  /*5590*/  IMAD.X R11, RZ, RZ, ~R6, P0 ;  /* 0x000000ffff0b7224 */ /* 0x000fc800000e0e06 */
[-C--:B------:R-:W-:Y:S02]  /*55a0*/  IMAD R6, R11, R22.reuse, RZ ;  /* 0x000000160b067224 */ /* 0x080fe400078e02ff */
[----:B------:R-:W2:Y:S01]  /*55b0*/  LDC R14, c[0x0][0x608] ;  /* 0x00018200ff0e7b82 */ /* 0x000ea20000000800 */
[----:B------:R-:W-:-:S04]  /*55c0*/  IMAD.WIDE.U32 R10, R13, R22, R4 ;  /* 0x000000160d0a7225 */ /* 0x000fc800078e0004 */
[----:B------:R-:W-:-:S03]  /*55d0*/  IMAD R13, R13, R23, R6 ;  /* 0x000000170d0d7224 */ /* 0x000fc600078e0206 */
[----:B------:R-:W3:Y:S01]  /*55e0*/  LDC R27, c[0x0][0x658] ;  /* 0x00019600ff1b7b82 */ /* 0x000ee20000000800 */
[----:B------:R-:W-:Y:S01]  /*55f0*/  IMAD.IADD R11, R11, 0x1, R13 ;  /* 0x000000010b0b7824 */ /* 0x000fe200078e020d */
[----:B0-----:R-:W-:-:S04]  /*5600*/  ISETP.NE.U32.AND P0, PT, R28, RZ, PT ;  /* 0x000000ff1c00720c */ /* 0x001fc80003f05070 */
[----:B------:R-:W-:Y:S02]  /*5610*/  ISETP.NE.AND.EX P0, PT, R29, RZ, PT, P0 ;  /* 0x000000ff1d00720c */ /* 0x000fe40003f05300 */
[----:B------:R-:W0:Y:S01]  /*5620*/  LDC R18, c[0x0][0x600] ;  /* 0x00018000ff127b82 */ /* 0x000e220000000800 */
[-CC-:B-1----:R-:W-:Y:S01]  /*5630*/  SHF.R.U64 R16, R10, R12.reuse, R11.reuse ;  /* 0x0000000c0a107219 */ /* 0x182fe2000000120b */
[----:B------:R-:W-:Y:S01]  /*5640*/  IMAD.MOV.U32 R10, RZ, RZ, -0x1 ;  /* 0xffffffffff0a7424 */ /* 0x000fe200078e00ff */
[----:B------:R-:W-:-:S05]  /*5650*/  SHF.R.U32.HI R11, RZ, R12, R11 ;  /* 0x0000000cff0b7219 */ /* 0x000fca000001160b */
[----:B------:R-:W1:Y:S01]  /*5660*/  LDC R22, c[0x0][0x648] ;  /* 0x00019200ff167b82 */ /* 0x000e620000000800 */
[-CC-:B--2---:R-:W-:Y:S02]  /*5670*/  SHF.R.U64 R23, R16, R14.reuse, R11.reuse ;  /* 0x0000000e10177219 */ /* 0x184fe4000000120b */
[----:B------:R-:W-:-:S05]  /*5680*/  SHF.R.U32.HI R6, RZ, R14, R11 ;  /* 0x0000000eff067219 */ /* 0x000fca000001160b */
[----:B------:R-:W2:Y:S01]  /*5690*/  LDC R24, c[0x0][0x638] ;  /* 0x00018e00ff187b82 */ /* 0x000ea20000000800 */
[-C--:B---3--:R-:W-:Y:S02]  /*56a0*/  SHF.L.U32 R10, R10, R27.reuse, RZ ;  /* 0x0000001b0a0a7219 */ /* 0x088fe400000006ff */
[-CC-:B------:R-:W-:Y:S02]  /*56b0*/  SHF.R.U64 R25, R23, R27.reuse, R6.reuse ;  /* 0x0000001b17197219 */ /* 0x180fe40000001206 */
[----:B------:R-:W-:Y:S02]  /*56c0*/  LOP3.LUT R30, RZ, R10, RZ, 0x33, !PT ;  /* 0x0000000aff1e7212 */ /* 0x000fe400078e33ff */
[----:B------:R-:W-:Y:S01]  /*56d0*/  SHF.R.U32.HI R11, RZ, R27, R6 ;  /* 0x0000001bff0b7219 */ /* 0x000fe20000011606 */
[----:B------:R-:W3:Y:S01]  /*56e0*/  LDC R31, c[0x0][0x610] ;  /* 0x00018400ff1f7b82 */ /* 0x000ee20000000800 */
[----:B------:R-:W-:Y:S01]  /*56f0*/  IMAD.MOV.U32 R10, RZ, RZ, R25 ;  /* 0x000000ffff0a7224 */ /* 0x000fe200078e0019 */
[----:B------:R-:W-:Y:S06]  /*5700*/  @!P0 BRA `(.L_x_110) ;  /* 0x0000000000288947 */ /* 0x000fec0003800000 */
        /* <DEDUP_REMOVED lines=10> */
.L_x_110:
[----:B-1----:R-:W-:Y:S01]  /*57b0*/  SHF.R.U64 R9, R10, R22, R11 ;  /* 0x000000160a097219 */ /* 0x002fe2000000120b */
[----:B0-----:R-:W-:Y:S01]  /*57c0*/  VIADD R11, R18, 0xffffffff ;  /* 0xffffffff120b7836 */ /* 0x001fe20000000000 */
[----:B------:R-:W-:Y:S01]  /*57d0*/  SHF.L.U32 R26, R26, R27, RZ ;  /* 0x0000001b1a1a7219 */ /* 0x000fe200000006ff */
[----:B------:R-:W-:Y:S01]  /*57e0*/  @P4 IMAD R7, R17, R20, R8 ;  /* 0x0000001411074224 */ /* 0x000fe200078e0208 */
[----:B------:R-:W-:Y:S01]  /*57f0*/  LOP3.LUT R6, R23, R30, RZ, 0xc0, !PT ;  /* 0x0000001e17067212 */ /* 0x000fe200078ec0ff */
[----:B------:R-:W-:-:S04]  /*5800*/  IMAD.MOV R10, RZ, RZ, -R9 ;  /* 0x000000ffff0a7224 */ /* 0x000fc800078e0a09 */
[----:B------:R-:W-:Y:S01]  /*5810*/  IMAD R8, R26, R9, R6 ;  /* 0x000000091a087224 */ /* 0x000fe200078e0206 */
[----:B------:R-:W-:Y:S01]  /*5820*/  LOP3.LUT R9, R16, R11, RZ, 0xc0, !PT ;  /* 0x0000000b10097212 */ /* 0x000fe200078ec0ff */
[----:B--2---:R-:W-:Y:S02]  /*5830*/  IMAD R6, R10, R24, R25 ;  /* 0x000000180a067224 */ /* 0x004fe400078e0219 */
[----:B---3--:R-:W-:Y:S02]  /*5840*/  IMAD R7, R8, R31, R7 ;  /* 0x0000001f08077224 */ /* 0x008fe400078e0207 */
[----:B------:R-:W-:Y:S02]  /*5850*/  IMAD R18, R6, R18, R9 ;  /* 0x0000001206127224 */ /* 0x000fe400078e0209 */
[----:B------:R-:W-:Y:S02]  /*5860*/  IMAD.MOV.U32 R8, RZ, RZ, 0x1 ;  /* 0x00000001ff087424 */ /* 0x000fe400078e00ff */
[----:B------:R-:W-:Y:S01]  /*5870*/  IMAD.MOV.U32 R16, RZ, RZ, R21 ;  /* 0x000000ffff107224 */ /* 0x000fe200078e0015 */
[----:B------:R-:W-:-:S02]  /*5880*/  SEL R13, R18, R7, !P4 ;  /* 0x00000007120d7207 */ /* 0x000fc40006000000 */
[----:B------:R-:W-:Y:S02]  /*5890*/  PRMT R6, R8, 0x7610, R6 ;  /* 0x0000761008067816 */ /* 0x000fe40000000006 */
[----:B------:R-:W-:-:S07]  /*58a0*/  SEL R18, R7, R18, !P4 ;  /* 0x0000001207127207 */ /* 0x000fce0006000000 */
.L_x_108:
[----:B------:R-:W-:-:S08]  /*58b0*/  NOP ;  /* 0x0000000000007918 */ /* 0x000fd00000000000 */
[----:B------:R-:W0:-:S00]  /*58c0*/  USETMAXREG.DEALLOC.CTAPOOL 0x28 ;  /* 0x00000028000079c8 */ /* 0x000e0000080e0500 */
[----:B0-----:R-:W-:-:S13]  /*58d0*/  ISETP.NE.AND P0, PT, R3, RZ, PT ;  /* 0x000000ff0300720c */ /* 0x001fda0003f05270 */
[----:B------:R-:W-:Y:S05]  /*58e0*/  @P0 EXIT ;  /* 0x000000000000094d */ /* 0x000fea0003800000 */
[----:B------:R-:W-:Y:S01]  /*58f0*/  LOP3.LUT P0, RZ, R6, 0xff, RZ, 0xc0, !PT ;  /* 0x000000ff06ff7812 */ /* 0x000fe2000780c0ff */
[----:B------:R-:W-:Y:S02]  /*5900*/  IMAD.MOV.U32 R3, RZ, RZ, 0x1 ;  /* 0x00000001ff037424 */ /* 0x000fe400078e00ff */
[----:B------:R-:W-:-:S10]  /*5910*/  IMAD.MOV.U32 R17, RZ, RZ, RZ ;  /* 0x000000ffff117224 */ /* 0x000fd400078e00ff */
[----:B------:R-:W-:Y:S05]  /*5920*/  @!P0 BRA `(.L_x_111) ;  /* 0x0000000c00348947 */ /* 0x000fea0003800000 */
[----:B------:R-:W0:Y:S01]  /*5930*/  LDC R3, c[0x0][0x28c] ;  /* 0x0000a300ff037b82 */ /* 0x000e220000000800 */
[----:B------:R-:W-:Y:S01]  /*5940*/  ULDC UR5, c[0x0][0x658] ;  /* 0x0001960000057ab9 */ /* 0x000fe20000000800 */
[----:B------:R-:W-:Y:S01]  /*5950*/  UMOV UR7, 0xffffffff ;  /* 0xffffffff00077882 */ /* 0x000fe20000000000 */
[----:B------:R-:W-:Y:S01]  /*5960*/  ULDC UR6, c[0x0][0xc] ;  /* 0x0000030000067ab9 */ /* 0x000fe20000000800 */
[----:B------:R-:W-:Y:S01]  /*5970*/  USHF.L.U32 UR8, UR7, UR5, URZ ;  /* 0x0000000507087299 */ /* 0x000fe2000800063f */
[----:B------:R-:W-:Y:S01]  /*5980*/  BSSY B0, `(.L_x_111) ;  /* 0x00000c7000007945 */ /* 0x000fe20003800000 */
[----:B------:R-:W-:Y:S01]  /*5990*/  UMOV UR9, 0x1 ;  /* 0x0000000100097882 */ /* 0x000fe20000000000 */
[----:B------:R-:W-:Y:S01]  /*59a0*/  ULDC UR7, c[0x0][0x10] ;  /* 0x0000040000077ab9 */ /* 0x000fe20000000800 */
[----:B------:R-:W1:Y:S01]  /*59b0*/  S2UR UR10, SR_CgaCtaId ;  /* 0x00000000000a79c3 */ /* 0x000e620000008800 */
[----:B------:R-:W-:Y:S01]  /*59c0*/  UIMAD.WIDE.U32 UR6, UR6, UR7, URZ ;  /* 0x00000007060672a5 */ /* 0x000fe2000f8e003f */
[----:B------:R-:W-:Y:S01]  /*59d0*/  IMAD.MOV.U32 R14, RZ, RZ, 0x1 ;  /* 0x00000001ff0e7424 */ /* 0x000fe200078e00ff */
[----:B------:R-:W-:Y:S01]  /*59e0*/  USHF.L.U32 UR18, UR9, UR5, URZ ;  /* 0x0000000509127299 */ /* 0x000fe2000800063f */
[----:B------:R-:W-:Y:S01]  /*59f0*/  LOP3.LUT R15, R2, 0x2, RZ, 0xfc, !PT ;  /* 0x00000002020f7812 */ /* 0x000fe200078efcff */
[----:B------:R-:W-:Y:S01]  /*5a00*/  IMAD.MOV.U32 R17, RZ, RZ, RZ ;  /* 0x000000ffff117224 */ /* 0x000fe200078e00ff */
[----:B------:R-:W-:Y:S01]  /*5a10*/  ULDC UR5, c[0x0][0x14] ;  /* 0x0000050000057ab9 */ /* 0x000fe20000000800 */
[----:B------:R-:W-:Y:S01]  /*5a20*/  ULDC UR4, c[0x0][0x600] ;  /* 0x0001800000047ab9 */ /* 0x000fe20000000800 */
[----:B------:R-:W-:-:S02]  /*5a30*/  UIMAD.WIDE.U32 UR22, UR6, UR5, URZ ;  /* 0x00000005061672a5 */ /* 0x000fc4000f8e003f */
[----:B------:R-:W-:Y:S02]  /*5a40*/  UIMAD UR13, UR7, UR5, URZ ;  /* 0x00000005070d72a4 */ /* 0x000fe4000f8e023f */
[----:B------:R-:W-:Y:S02]  /*5a50*/  UIADD3 UR4, UR4, -0x1, URZ ;  /* 0xffffffff04047890 */ /* 0x000fe4000fffe03f */
[----:B------:R-:W-:Y:S01]  /*5a60*/  ULOP3.LUT UR17, URZ, UR8, URZ, 0x33, !UPT ;  /* 0x000000083f117292 */ /* 0x000fe2000f8e333f */
[----:B0-----:R-:W-:Y:S01]  /*5a70*/  VIADD R3, R3, 0x1f ;  /* 0x0000001f03037836 */ /* 0x001fe20000000000 */
[----:B------:R-:W-:Y:S01]  /*5a80*/  UIADD3 UR13, UR23, UR13, URZ ;  /* 0x0000000d170d7290 */ /* 0x000fe2000fffe03f */
[----:B------:R-:W-:-:S03]  /*5a90*/  ULDC.64 UR24, c[0x0][0x198] ;  /* 0x0000660000187ab9 */ /* 0x000fc60000000a00 */
[----:B------:R-:W-:Y:S01]  /*5aa0*/  SHF.R.S32.HI R6, RZ, 0x1f, R3 ;  /* 0x0000001fff067819 */ /* 0x000fe20000011403 */
[----:B-1----:R-:W-:-:S03]  /*5ab0*/  IMAD.U32 R11, RZ, RZ, UR10 ;  /* 0x0000000aff0b7e24 */ /* 0x002fc6000f8e00ff */
[----:B------:R-:W-:Y:S01]  /*5ac0*/  LEA.HI R6, R6, R3, RZ, 0x5 ;  /* 0x0000000306067211 */ /* 0x000fe200078f28ff */
[----:B------:R-:W-:-:S03]  /*5ad0*/  IMAD.MOV.U32 R3, RZ, RZ, 0x1 ;  /* 0x00000001ff037424 */ /* 0x000fc600078e00ff */
[----:B------:R-:W-:-:S05]  /*5ae0*/  SHF.R.S32.HI R10, RZ, 0x5, R6 ;  /* 0x00000005ff0a7819 */ /* 0x000fca0000011406 */
[----:B------:R-:W-:-:S07]  /*5af0*/  VIADD R12, R10, 0x1 ;  /* 0x000000010a0c7836 */ /* 0x000fce0000000000 */
.L_x_122:
[----:B------:R-:W-:-:S03]  /*5b00*/  UMOV UR5, 0xffffffff ;  /* 0xffffffff00057882 */ /* 0x000fc60000000000 */
[----:B------:R-:W-:Y:S05]  /*5b10*/  BRA.DIV UR5, `(.L_x_112) ;  /* 0x0000000e05847947 */ /* 0x000fea000b800000 */
[----:B------:R-:W-:-:S13]  /*5b20*/  ELECT P0, URZ, PT ;  /* 0x00000000003f782f */ /* 0x000fda0003800000 */
.L_x_132:
[----:B------:R-:W0:Y:S01]  /*5b30*/  LDC R6, c[0x0][0x28c] ;  /* 0x0000a300ff067b82 */ /* 0x000e220000000800 */
[----:B------:R-:W-:Y:S01]  /*5b40*/  BSSY B1, `(.L_x_113) ;  /* 0x000003a000017945 */ /* 0x000fe20003800000 */
[----:B0-----:R-:W-:-:S13]  /*5b50*/  ISETP.LT.OR P0, PT, R6, 0x1, !P0 ;  /* 0x000000010600780c */ /* 0x001fda0004701670 */
[----:B------:R-:W-:Y:S05]  /*5b60*/  @P0 BRA `(.L_x_114) ;  /* 0x0000000000dc0947 */ /* 0x000fea0003800000 */
[----:B------:R-:W-:Y:S02]  /*5b70*/  IMAD R18, R18, 0x2, R11 ;  /* 0x0000000212127824 */ /* 0x000fe400078e020b */
[----:B------:R-:W-:Y:S02]  /*5b80*/  IMAD.SHL.U32 R20, R13, 0x40, RZ ;  /* 0x000000400d147824 */ /* 0x000fe400078e00ff */
[----:B------:R-:W-:Y:S02]  /*5b90*/  IMAD.MOV.U32 R22, RZ, RZ, RZ ;  /* 0x000000ffff167224 */ /* 0x000fe400078e00ff */
[----:B------:R-:W-:Y:S02]  /*5ba0*/  IMAD.MOV.U32 R6, RZ, RZ, R12 ;  /* 0x000000ffff067224 */ /* 0x000fe400078e000c */
[----:B------:R-:W-:Y:S02]  /*5bb0*/  IMAD.MOV.U32 R7, RZ, RZ, R3 ;  /* 0x000000ffff077224 */ /* 0x000fe400078e0003 */
[----:B------:R-:W-:-:S02]  /*5bc0*/  IMAD.MOV.U32 R8, RZ, RZ, R17 ;  /* 0x000000ffff087224 */ /* 0x000fc400078e0011 */
[----:B------:R-:W-:-:S07]  /*5bd0*/  IMAD.SHL.U32 R19, R18, 0x40, RZ ;  /* 0x0000004012137824 */ /* 0x000fce00078e00ff */
.L_x_117:
[----:B------:R-:W0:Y:S01]  /*5be0*/  S2UR UR5, SR_CgaCtaId ;  /* 0x00000000000579c3 */ /* 0x000e220000008800 */
[----:B------:R-:W-:Y:S02]  /*5bf0*/  MOV R18, 0x400 ;  /* 0x0000040000127802 */ /* 0x000fe40000000f00 */
[----:B------:R-:W-:Y:S02]  /*5c00*/  SHF.L.U32 R9, R7, 0x1f, RZ ;  /* 0x0000001f07097819 */ /* 0x000fe400000006ff */
[----:B------:R-:W-:-:S13]  /*5c10*/  LOP3.LUT P1, RZ, R0, 0x7f, RZ, 0xc0, !PT ;  /* 0x0000007f00ff7812 */ /* 0x000fda000782c0ff */
[----:B------:R-:W1:Y:S01]  /*5c20*/  @!P1 LDC R13, c[0x0][0x500] ;  /* 0x00014000ff0d9b82 */ /* 0x000e620000000800 */
[----:B0-----:R-:W-:-:S05]  /*5c30*/  IMAD.U32 R11, RZ, RZ, UR5 ;  /* 0x00000005ff0b7e24 */ /* 0x001fca000f8e00ff */
[----:B------:R-:W-:-:S05]  /*5c40*/  LEA R21, R11, R18, 0x18 ;  /* 0x000000120b157211 */ /* 0x000fca00078ec0ff */
[----:B------:R-:W-:-:S04]  /*5c50*/  IMAD R18, R8, 0x8, R21 ;  /* 0x0000000808127824 */ /* 0x000fc800078e0215 */
[----:B------:R-:W0:Y:S02]  /*5c60*/  SYNCS.PHASECHK.TRANS64.TRYWAIT P0, [R18+URZ+0x18], R9 ;  /* 0x00001809120075a7 */ /* 0x000e24000800017f */
[----:B01----:R-:W-:Y:S05]  /*5c70*/  @!P0 BRA `(.L_x_115) ;  /* 0x0000000c004c8947 */ /* 0x003fea0003800000 */
.L_x_133:
[----:B0-----:R-:W-:Y:S01]  /*5c80*/  PRMT R9, R15, 0x9910, RZ ;  /* 0x000099100f097816 */ /* 0x001fe200000000ff */
[----:B------:R0:W-:Y:S03]  /*5c90*/  @!P1 SYNCS.ARRIVE.TRANS64 RZ, [R18+URZ], R13 ;  /* 0x0000000d12ff99a7 */ /* 0x0001e6000800003f */
[----:B------:R-:W-:-:S13]  /*5ca0*/  ISETP.NE.AND P0, PT, R9, 0x2, PT ;  /* 0x000000020900780c */ /* 0x000fda0003f05270 */
[----:B0-----:R-:W-:Y:S05]  /*5cb0*/  @P0 BRA `(.L_x_116) ;  /* 0x0000000000040947 */ /* 0x001fea0003800000 */
[----:B------:R-:W-:Y:S01]  /*5cc0*/  BPT.TRAP 0x1 ;  /* 0x000000040000795c */ /* 0x000fe20000300000 */
.L_x_116:
[----:B------:R-:W-:Y:S01]  /*5cd0*/  IMAD R9, R8, 0x2, R11 ;  /* 0x0000000208097824 */ /* 0x000fe200078e020b */
[----:B------:R-:W-:Y:S01]  /*5ce0*/  R2UR UR9, R18 ;  /* 0x00000000120972ca */ /* 0x000fe200000e0000 */
[----:B------:R-:W-:Y:S01]  /*5cf0*/  VIADD R6, R6, 0xffffffff ;  /* 0xffffffff06067836 */ /* 0x000fe20000000000 */
[----:B------:R-:W-:Y:S01]  /*5d00*/  UIADD3 UR6, UP0, UR24, 0xf0, URZ ;  /* 0x000000f018067890 */ /* 0x000fe2000ff1e03f */
[--C-:B------:R-:W-:Y:S01]  /*5d10*/  IMAD.U32 R9, R9, 0x800, R21.reuse ;  /* 0x0000080009097824 */ /* 0x100fe200078e0015 */
[----:B------:R-:W-:Y:S01]  /*5d20*/  R2UR UR11, R19 ;  /* 0x00000000130b72ca */ /* 0x000fe200000e0000 */
[----:B------:R-:W-:Y:S01]  /*5d30*/  IMAD R21, R8, 0x800, R21 ;  /* 0x0000080008157824 */ /* 0x000fe200078e0215 */
[----:B------:R-:W-:Y:S01]  /*5d40*/  R2UR UR10, R22 ;  /* 0x00000000160a72ca */ /* 0x000fe200000e0000 */
[----:B------:R-:W-:Y:S01]  /*5d50*/  UIADD3 UR26, UP1, UR24, 0x1f0, URZ ;  /* 0x000001f0181a7890 */ /* 0x000fe2000ff3e03f */
[----:B------:R-:W-:Y:S01]  /*5d60*/  R2UR UR5, R9 ;  /* 0x00000000090572ca */ /* 0x000fe200000e0000 */
[----:B------:R-:W-:Y:S01]  /*5d70*/  UIADD3.X UR7, URZ, UR25, URZ, UP0, !UPT ;  /* 0x000000193f077290 */ /* 0x000fe200087fe43f */
[----:B------:R-:W-:Y:S01]  /*5d80*/  R2UR UR8, R21 ;  /* 0x00000000150872ca */ /* 0x000fe200000e0000 */
[----:B------:R-:W-:Y:S01]  /*5d90*/  VIADD R8, R8, 0x1 ;  /* 0x0000000108087836 */ /* 0x000fe20000000000 */
[----:B------:R-:W-:Y:S01]  /*5da0*/  R2UR UR12, R16 ;  /* 0x00000000100c72ca */ /* 0x000fe200000e0000 */
[----:B------:R-:W-:Y:S01]  /*5db0*/  UIADD3.X UR27, URZ, UR25, URZ, UP1, !UPT ;  /* 0x000000193f1b7290 */ /* 0x000fe20008ffe43f */
[----:B------:R-:W-:Y:S01]  /*5dc0*/  R2UR UR19, R20 ;  /* 0x00000000141372ca */ /* 0x000fe200000e0000 */
[----:B------:R-:W-:Y:S01]  /*5dd0*/  UMOV UR20, 0x30000 ;  /* 0x0003000000147882 */ /* 0x000fe20000000000 */
[----:B------:R-:W-:Y:S01]  /*5de0*/  ISETP.GT.AND P1, PT, R6, 0x1, PT ;  /* 0x000000010600780c */ /* 0x000fe20003f24270 */
[----:B------:R-:W-:Y:S01]  /*5df0*/  UMOV UR14, 0x0 ;  /* 0x00000000000e7882 */ /* 0x000fe20000000000 */
[----:B------:R-:W-:Y:S01]  /*5e00*/  UMOV UR15, 0x10000000 ;  /* 0x10000000000f7882 */ /* 0x000fe20000000000 */
[----:B------:R-:W-:Y:S01]  /*5e10*/  ISETP.NE.AND P0, PT, R8, 0x3, PT ;  /* 0x000000030800780c */ /* 0x000fe20003f05270 */
[----:B------:R-:W-:Y:S01]  /*5e20*/  VIADD R22, R22, 0x20 ;  /* 0x0000002016167836 */ /* 0x000fe20000000000 */
[----:B------:R-:W-:-:S02]  /*5e30*/  UIADD3 UR5, UR5, 0x100, URZ ;  /* 0x0000010005057890 */ /* 0x000fc4000fffe03f */
[----:B------:R-:W-:Y:S01]  /*5e40*/  UIADD3 UR16, UR8, 0x3100, URZ ;  /* 0x0000310008107890 */ /* 0x000fe2000fffe03f */
[----:B------:R-:W-:Y:S02]  /*5e50*/  SEL R18, RZ, 0x1, P0 ;  /* 0x00000001ff127807 */ /* 0x000fe40000000000 */
[----:B------:R-:W-:Y:S02]  /*5e60*/  SEL R8, R8, RZ, P0 ;  /* 0x000000ff08087207 */ /* 0x000fe40000000000 */
[----:B------:R-:W-:Y:S01]  /*5e70*/  UMOV UR8, UR5 ;  /* 0x0000000500087c82 */ /* 0x000fe20008000000 */
[----:B------:R-:W-:Y:S01]  /*5e80*/  LOP3.LUT R7, R7, R18, RZ, 0x3c, !PT ;  /* 0x0000001207077212 */ /* 0x000fe200078e3cff */
[----:B------:R0:W-:Y:S02]  /*5e90*/  UTMALDG.3D.MULTICAST [UR8], [UR6], UR20, desc[UR14] ;  /* 0x00000e08060073b4 */ /* 0x0001e40008011814 */
[----:B0-----:R-:W-:Y:S01]  /*5ea0*/  UMOV UR8, UR16 ;  /* 0x0000001000087c82 */ /* 0x001fe20008000000 */
[----:B------:R-:W-:-:S02]  /*5eb0*/  UMOV UR11, UR19 ;  /* 0x00000013000b7c82 */ /* 0x000fc40008000000 */
[----:B------:R0:W-:Y:S02]  /*5ec0*/  UTMALDG.3D [UR8], [UR26], desc[UR14] ;  /* 0x00000e081a0075b4 */ /* 0x0001e40008011000 */
[----:B0-----:R-:W-:Y:S05]  /*5ed0*/  @P1 BRA `(.L_x_117) ;  /* 0xfffffffc00401947 */ /* 0x001fea000383ffff */
.L_x_114:
[----:B------:R-:W-:Y:S05]  /*5ee0*/  BSYNC B1 ;  /* 0x0000000000017941 */ /* 0x000fea0003800000 */
.L_x_113:
[----:B------:R-:W-:Y:S01]  /*5ef0*/  LOP3.LUT P1, RZ, R14, 0xff, RZ, 0xc0, !PT ;  /* 0x000000ff0eff7812 */ /* 0x000fe2000782c0ff */
[C---:B------:R-:W-:Y:S01]  /*5f00*/  IMAD.IADD R17, R10.reuse, 0x1, R17 ;  /* 0x000000010a117824 */ /* 0x040fe200078e0211 */
[----:B------:R-:W-:Y:S01]  /*5f10*/  ULDC.64 UR6, c[0x0][0x650] ;  /* 0x0001940000067ab9 */ /* 0x000fe20000000a00 */
[C---:B------:R-:W-:Y:S01]  /*5f20*/  ISETP.GE.U32.AND P2, PT, R10.reuse, 0x3, PT ;  /* 0x000000030a00780c */ /* 0x040fe20003f46070 */
[----:B------:R-:W-:Y:S01]  /*5f30*/  BSSY B1, `(.L_x_118) ;  /* 0x0000069000017945 */ /* 0x000fe20003800000 */
[----:B------:R-:W-:Y:S01]  /*5f40*/  IMAD.MOV.U32 R18, RZ, RZ, -0x1 ;  /* 0xffffffffff127424 */ /* 0x000fe200078e00ff */
[----:B------:R-:W-:Y:S01]  /*5f50*/  ISETP.GT.U32.AND P0, PT, R17, 0x2, PT ;  /* 0x000000021100780c */ /* 0x000fe20003f04070 */
[----:B------:R-:W-:Y:S01]  /*5f60*/  IMAD.MOV.U32 R13, RZ, RZ, -0x1 ;  /* 0xffffffffff0d7424 */ /* 0x000fe200078e00ff */
[----:B------:R-:W-:Y:S01]  /*5f70*/  PRMT R14, RZ, 0x7610, R14 ;  /* 0x00007610ff0e7816 */ /* 0x000fe2000000000e */
[----:B------:R-:W-:Y:S01]  /*5f80*/  IMAD.MOV.U32 R16, RZ, RZ, -0x1 ;  /* 0xffffffffff107424 */ /* 0x000fe200078e00ff */
[----:B------:R-:W-:-:S03]  /*5f90*/  ISETP.LT.U32.AND P0, PT, R10, 0x3, P0 ;  /* 0x000000030a00780c */ /* 0x000fc60000701070 */
[----:B------:R-:W0:Y:S01]  /*5fa0*/  @P1 S2R R11, SR_CgaCtaId ;  /* 0x00000000000b1919 */ /* 0x000e220000008800 */
[----:B------:R-:W-:-:S04]  /*5fb0*/  @P1 MOV R6, 0x400 ;  /* 0x0000040000061802 */ /* 0x000fc80000000f00 */
[----:B0-----:R-:W-:Y:S01]  /*5fc0*/  @P1 LEA R8, R11, R6, 0x18 ;  /* 0x000000060b081211 */ /* 0x001fe200078ec0ff */
[----:B------:R-:W-:Y:S01]  /*5fd0*/  IMAD.WIDE.U32 R6, R17, -0x55555555, RZ ;  /* 0xaaaaaaab11067825 */ /* 0x000fe200078e00ff */
[----:B------:R-:W-:Y:S02]  /*5fe0*/  SEL R6, RZ, 0x1, !P0 ;  /* 0x00000001ff067807 */ /* 0x000fe40004000000 */
[----:B------:R0:W-:Y:S01]  /*5ff0*/  @P1 SYNCS.ARRIVE.TRANS64.A1T0 RZ, [R8+URZ+0x48], RZ ;  /* 0x000048ff08ff19a7 */ /* 0x0001e2000810003f */
[----:B------:R-:W-:Y:S02]  /*6000*/  IADD3 R4, P1, R4, UR22, RZ ;  /* 0x0000001604047c10 */ /* 0x000fe4000ff3e0ff */
[----:B------:R-:W-:Y:S02]  /*6010*/  LOP3.LUT R3, R3, R6, RZ, 0x3c, !PT ;  /* 0x0000000603037212 */ /* 0x000fe400078e3cff */
[----:B------:R-:W-:Y:S02]  /*6020*/  IADD3.X R5, R5, UR13, RZ, P1, !PT ;  /* 0x0000000d05057c10 */ /* 0x000fe40008ffe4ff */
[----:B------:R-:W-:-:S02]  /*6030*/  ISETP.GE.U32.AND P0, PT, R4, UR6, PT ;  /* 0x0000000604007c0c */ /* 0x000fc4000bf06070 */
[----:B0-----:R-:W-:Y:S02]  /*6040*/  SHF.R.U32.HI R8, RZ, 0x1, R7 ;  /* 0x00000001ff087819 */ /* 0x001fe40000011607 */
[----:B------:R-:W-:Y:S02]  /*6050*/  ISETP.GE.U32.AND.EX P0, PT, R5, UR7, PT, P0 ;  /* 0x0000000705007c0c */ /* 0x000fe4000bf06100 */
[----:B------:R-:W-:Y:S01]  /*6060*/  @P2 LOP3.LUT R3, R3, 0x1, R8, 0x78, !PT ;  /* 0x0000000103032812 */ /* 0x000fe200078e7808 */
[----:B------:R-:W-:Y:S01]  /*6070*/  IMAD R17, R8, -0x3, R17 ;  /* 0xfffffffd08117824 */ /* 0x000fe200078e0211 */
[----:B------:R-:W-:-:S09]  /*6080*/  PRMT R6, RZ, 0x7610, R6 ;  /* 0x00007610ff067816 */ /* 0x000fd20000000006 */
[----:B------:R-:W-:Y:S05]  /*6090*/  @P0 BRA `(.L_x_119) ;  /* 0x0000000400480947 */ /* 0x000fea0003800000 */
[----:B------:R-:W0:Y:S01]  /*60a0*/  S2R R18, SR_CTAID.X ;  /* 0x0000000000127919 */ /* 0x000e220000002500 */
[----:B------:R-:W-:Y:S01]  /*60b0*/  ULDC.64 UR6, c[0x0][0x628] ;  /* 0x00018a0000067ab9 */ /* 0x000fe20000000a00 */
[----:B------:R-:W1:Y:S01]  /*60c0*/  LDC R19, c[0x0][0x144] ;  /* 0x00005100ff137b82 */ /* 0x000e620000000800 */
[----:B------:R-:W-:Y:S01]  /*60d0*/  ISETP.NE.U32.AND P0, PT, RZ, UR6, PT ;  /* 0x00000006ff007c0c */ /* 0x000fe2000bf05070 */
[----:B------:R-:W2:Y:S01]  /*60e0*/  S2R R13, SR_CTAID.Y ;  /* 0x00000000000d7919 */ /* 0x000ea20000002600 */
[----:B------:R-:W-:Y:S01]  /*60f0*/  ULDC UR8, c[0x0][0x630] ;  /* 0x00018c0000087ab9 */ /* 0x000fe20000000800 */
[----:B------:R-:W-:Y:S01]  /*6100*/  ULDC UR9, c[0x0][0x150] ;  /* 0x0000540000097ab9 */ /* 0x000fe20000000800 */
[----:B------:R-:W-:Y:S01]  /*6110*/  ISETP.NE.AND.EX P0, PT, RZ, UR7, PT, P0 ;  /* 0x00000007ff007c0c */ /* 0x000fe2000bf05300 */
[----:B------:R-:W-:Y:S02]  /*6120*/  IMAD.MOV.U32 R6, RZ, RZ, R4 ;  /* 0x000000ffff067224 */ /* 0x000fe400078e0004 */
[----:B------:R-:W-:Y:S01]  /*6130*/  IMAD.MOV.U32 R7, RZ, RZ, R5 ;  /* 0x000000ffff077224 */ /* 0x000fe200078e0005 */
[----:B0-----:R-:W-:-:S09]  /*6140*/  I2FP.F32.U32 R20, R18 ;  /* 0x0000001200147245 */ /* 0x001fd20000201000 */
[----:B------:R-:W-:Y:S05]  /*6150*/  @!P0 BRA `(.L_x_120) ;  /* 0x0000000000288947 */ /* 0x000fea0003800000 */
[----:B------:R-:W-:Y:S02]  /*6160*/  ULDC UR5, c[0x0][0x634] ;  /* 0x00018d0000057ab9 */ /* 0x000fe40000000800 */
[----:B------:R-:W-:-:S05]  /*6170*/  IADD3 R7, P0, R4, UR5, RZ ;  /* 0x0000000504077c10 */ /* 0x000fca000ff1e0ff */
[----:B------:R-:W-:-:S04]  /*6180*/  IMAD.X R21, RZ, RZ, R5, P0 ;  /* 0x000000ffff157224 */ /* 0x000fc800000e0605 */
[----:B------:R-:W-:-:S04]  /*6190*/  IMAD.WIDE.U32 R8, R21, UR6, RZ ;  /* 0x0000000615087c25 */ /* 0x000fc8000f8e00ff */
[----:B------:R-:W-:-:S04]  /*61a0*/  IMAD.WIDE.U32 R8, P0, R7, UR7, R8 ;  /* 0x0000000707087c25 */ /* 0x000fc8000f800008 */
[----:B------:R-:W-:-:S04]  /*61b0*/  IMAD.WIDE.U32 R6, R7, UR6, RZ ;  /* 0x0000000607067c25 */ /* 0x000fc8000f8e00ff */
[----:B------:R-:W-:Y:S01]  /*61c0*/  IMAD.MOV.U32 R6, RZ, RZ, R9 ;  /* 0x000000ffff067224 */ /* 0x000fe200078e0009 */
[----:B------:R-:W-:Y:S01]  /*61d0*/  IADD3 RZ, P1, R7, R8, RZ ;  /* 0x0000000807ff7210 */ /* 0x000fe20007f3e0ff */
[----:B------:R-:W-:-:S04]  /*61e0*/  IMAD.X R7, RZ, RZ, RZ, P0 ;  /* 0x000000ffff077224 */ /* 0x000fc800000e06ff */
[----:B------:R-:W-:-:S08]  /*61f0*/  IMAD.WIDE.U32.X R6, R21, UR7, R6, P1 ;  /* 0x0000000715067c25 */ /* 0x000fd000088e0406 */
.L_x_120:
[----:B------:R-:W-:Y:S01]  /*6200*/  FMUL R20, R20, UR9 ;  /* 0x0000000914147c20 */ /* 0x000fe20008400000 */
[--C-:B------:R-:W-:Y:S01]  /*6210*/  SHF.R.U64 R16, R6, UR8, R7.reuse ;  /* 0x0000000806107c19 */ /* 0x100fe20008001207 */
[----:B------:R-:W-:Y:S01]  /*6220*/  ULDC.64 UR6, c[0x0][0x620] ;  /* 0x0001880000067ab9 */ /* 0x000fe20000000a00 */
[----:B------:R-:W-:Y:S01]  /*6230*/  SHF.R.U32.HI R6, RZ, UR8, R7 ;  /* 0x00000008ff067c19 */ /* 0x000fe20008011607 */
[----:B------:R-:W-:Y:S01]  /*6240*/  ULDC.64 UR8, c[0x0][0x640] ;  /* 0x0001900000087ab9 */ /* 0x000fe20000000a00 */
[----:B------:R-:W-:Y:S01]  /*6250*/  IADD3 R7, P0, RZ, -R16, RZ ;  /* 0x80000010ff077210 */ /* 0x000fe20007f1e0ff */
[----:B------:R-:W0:Y:S01]  /*6260*/  F2I.U32.TRUNC.NTZ R20, R20 ;  /* 0x0000001400147305 */ /* 0x000e22000020f000 */
[----:B------:R-:W3:Y:S01]  /*6270*/  LDC R22, c[0x0][0x148] ;  /* 0x00005200ff167b82 */ /* 0x000ee20000000800 */
[----:B------:R-:W-:Y:S02]  /*6280*/  ULDC UR5, c[0x0][0x618] ;  /* 0x0001860000057ab9 */ /* 0x000fe40000000800 */
[----:B------:R-:W-:Y:S01]  /*6290*/  IMAD.X R6, RZ, RZ, ~R6, P0 ;  /* 0x000000ffff067224 */ /* 0x000fe200000e0e06 */
[----:B------:R-:W-:-:S03]  /*62a0*/  ISETP.NE.U32.AND P0, PT, RZ, UR8, PT ;  /* 0x00000008ff007c0c */ /* 0x000fc6000bf05070 */
[----:B------:R-:W-:Y:S01]  /*62b0*/  IMAD R6, R6, UR6, RZ ;  /* 0x0000000606067c24 */ /* 0x000fe2000f8e02ff */
[----:B------:R-:W-:-:S03]  /*62c0*/  ISETP.NE.AND.EX P0, PT, RZ, UR9, PT, P0 ;  /* 0x00000009ff007c0c */ /* 0x000fc6000bf05300 */
[C---:B------:R-:W-:Y:S02]  /*62d0*/  IMAD R9, R7.reuse, UR7, R6 ;  /* 0x0000000707097c24 */ /* 0x040fe4000f8e0206 */
[----:B------:R-:W-:Y:S01]  /*62e0*/  IMAD.WIDE.U32 R6, R7, UR6, R4 ;  /* 0x0000000607067c25 */ /* 0x000fe2000f8e0004 */
[----:B------:R-:W-:-:S03]  /*62f0*/  ULDC UR6, c[0x0][0x154] ;  /* 0x0000550000067ab9 */ /* 0x000fc60000000800 */
[----:B0-----:R-:W-:Y:S02]  /*6300*/  IMAD.MOV R8, RZ, RZ, -R20 ;  /* 0x000000ffff087224 */ /* 0x001fe400078e0a14 */
[----:B------:R-:W-:Y:S02]  /*6310*/  IMAD.IADD R7, R7, 0x1, R9 ;  /* 0x0000000107077824 */ /* 0x000fe400078e0209 */
[----:B-1----:R-:W-:Y:S01]  /*6320*/  IMAD R18, R19, R8, R18 ;  /* 0x0000000813127224 */ /* 0x002fe200078e0212 */
[----:B--2---:R-:W-:Y:S02]  /*6330*/  I2FP.F32.U32 R8, R13 ;  /* 0x0000000d00087245 */ /* 0x004fe40000201000 */
[--C-:B------:R-:W-:Y:S02]  /*6340*/  SHF.R.U64 R19, R6, UR5, R7.reuse ;  /* 0x0000000506137c19 */ /* 0x100fe40008001207 */
[----:B------:R-:W-:Y:S01]  /*6350*/  SHF.R.U32.HI R6, RZ, UR5, R7 ;  /* 0x00000005ff067c19 */ /* 0x000fe20008011607 */
[----:B------:R-:W-:Y:S01]  /*6360*/  FMUL R8, R8, UR6 ;  /* 0x0000000608087c20 */ /* 0x000fe20008400000 */
[----:B------:R-:W-:-:S02]  /*6370*/  ULDC UR5, c[0x0][0x608] ;  /* 0x0001820000057ab9 */ /* 0x000fc40000000800 */
[--C-:B------:R-:W-:Y:S01]  /*6380*/  SHF.R.U64 R21, R19, UR5, R6.reuse ;  /* 0x0000000513157c19 */ /* 0x100fe20008001206 */
[----:B------:R0:W1:Y:S01]  /*6390*/  F2I.U32.TRUNC.NTZ R24, R8 ;  /* 0x0000000800187305 */ /* 0x000062000020f000 */
[----:B------:R-:W-:Y:S01]  /*63a0*/  SHF.R.U32.HI R6, RZ, UR5, R6 ;  /* 0x00000005ff067c19 */ /* 0x000fe20008011606 */
[----:B------:R-:W-:-:S03]  /*63b0*/  ULDC UR5, c[0x0][0x658] ;  /* 0x0001960000057ab9 */ /* 0x000fc60000000800 */
[--C-:B------:R-:W-:Y:S02]  /*63c0*/  SHF.R.U64 R20, R21, UR5, R6.reuse ;  /* 0x0000000515147c19 */ /* 0x100fe40008001206 */
[----:B------:R-:W-:-:S03]  /*63d0*/  SHF.R.U32.HI R23, RZ, UR5, R6 ;  /* 0x00000005ff177c19 */ /* 0x000fc60008011606 */
[----:B------:R-:W-:Y:S02]  /*63e0*/  IMAD.MOV.U32 R6, RZ, RZ, R20 ;  /* 0x000000ffff067224 */ /* 0x000fe400078e0014 */
[----:B------:R-:W-:Y:S01]  /*63f0*/  IMAD.MOV.U32 R7, RZ, RZ, R23 ;  /* 0x000000ffff077224 */ /* 0x000fe200078e0017 */
[----:B0-----:R-:W-:Y:S06]  /*6400*/  @!P0 BRA `(.L_x_121) ;  /* 0x0000000000288947 */ /* 0x001fec0003800000 */
        /* <DEDUP_REMOVED lines=10> */
.L_x_121:
[----:B------:R-:W-:Y:S01]  /*64b0*/  ULDC UR5, c[0x0][0x648] ;  /* 0x0001920000057ab9 */ /* 0x000fe20000000800 */
[----:B------:R-:W-:Y:S01]  /*64c0*/  LOP3.LUT R21, R21, UR17, RZ, 0xc0, !PT ;  /* 0x0000001115157c12 */ /* 0x000fe2000f8ec0ff */
[----:B-1----:R-:W-:Y:S01]  /*64d0*/  IMAD.MOV R24, RZ, RZ, -R24 ;  /* 0x000000ffff187224 */ /* 0x002fe200078e0a18 */
[----:B------:R-:W-:Y:S01]  /*64e0*/  SHF.R.U64 R6, R6, UR5, R7 ;  /* 0x0000000506067c19 */ /* 0x000fe20008001207 */
[----:B------:R-:W-:Y:S01]  /*64f0*/  ULDC UR5, c[0x0][0x638] ;  /* 0x00018e0000057ab9 */ /* 0x000fe20000000800 */
[----:B------:R-:W-:Y:S01]  /*6500*/  LOP3.LUT R19, R19, UR4, RZ, 0xc0, !PT ;  /* 0x0000000413137c12 */ /* 0x000fe2000f8ec0ff */
[----:B---3--:R-:W-:Y:S01]  /*6510*/  @P4 IMAD R18, R22, R24, R13 ;  /* 0x0000001816124224 */ /* 0x008fe200078e020d */
[----:B------:R-:W-:Y:S01]  /*6520*/  ULDC UR6, c[0x0][0x610] ;  /* 0x0001840000067ab9 */ /* 0x000fe20000000800 */
[----:B------:R-:W-:Y:S02]  /*6530*/  IMAD.MOV R7, RZ, RZ, -R6 ;  /* 0x000000ffff077224 */ /* 0x000fe400078e0a06 */
[----:B------:R-:W-:-:S02]  /*6540*/  IMAD R21, R6, UR18, R21 ;  /* 0x0000001206157c24 */ /* 0x000fc4000f8e0215 */
[----:B------:R-:W-:Y:S01]  /*6550*/  IMAD R20, R7, UR5, R20 ;  /* 0x0000000507147c24 */ /* 0x000fe2000f8e0214 */
[----:B------:R-:W-:Y:S01]  /*6560*/  ULDC UR5, c[0x0][0x600] ;  /* 0x0001800000057ab9 */ /* 0x000fe20000000800 */
[----:B------:R-:W-:Y:S02]  /*6570*/  IMAD R18, R21, UR6, R18 ;  /* 0x0000000615127c24 */ /* 0x000fe4000f8e0212 */
[----:B------:R-:W-:Y:S02]  /*6580*/  IMAD R7, R20, UR5, R19 ;  /* 0x0000000514077c24 */ /* 0x000fe4000f8e0213 */
[----:B------:R-:W-:-:S03]  /*6590*/  IMAD.MOV.U32 R6, RZ, RZ, 0x1 ;  /* 0x00000001ff067424 */ /* 0x000fc600078e00ff */
[----:B------:R-:W-:Y:S02]  /*65a0*/  SEL R13, R7, R18, !P4 ;  /* 0x00000012070d7207 */ /* 0x000fe40006000000 */
[----:B------:R-:W-:-:S07]  /*65b0*/  SEL R18, R18, R7, !P4 ;  /* 0x0000000712127207 */ /* 0x000fce0006000000 */
.L_x_119:
[----:B------:R-:W-:Y:S05]  /*65c0*/  BSYNC B1 ;  /* 0x0000000000017941 */ /* 0x000fea0003800000 */
.L_x_118:
[----:B------:R-:W-:-:S13]  /*65d0*/  LOP3.LUT P0, RZ, R6, 0xff, RZ, 0xc0, !PT ;  /* 0x000000ff06ff7812 */ /* 0x000fda000780c0ff */
[----:B------:R-:W-:Y:S05]  /*65e0*/  @P0 BRA `(.L_x_122) ;  /* 0xfffffff400440947 */ /* 0x000fea000383ffff */
[----:B------:R-:W-:Y:S05]  /*65f0*/  BSYNC B0 ;  /* 0x0000000000007941 */ /* 0x000fea0003800000 */
.L_x_111:
[----:B------:R-:W-:-:S03]  /*6600*/  UMOV UR5, 0xffffffff ;  /* 0xffffffff00057882 */ /* 0x000fc60000000000 */
[----:B------:R-:W-:Y:S05]  /*6610*/  BRA.DIV UR5, `(.L_x_123) ;  /* 0x0000000205f87947 */ /* 0x000fea000b800000 */
[----:B------:R-:W-:-:S13]  /*6620*/  ELECT P0, URZ, PT ;  /* 0x00000000003f782f */ /* 0x000fda0003800000 */
.L_x_136:
[----:B------:R-:W-:Y:S04]  /*6630*/  BSSY B0, `(.L_x_124) ;  /* 0x0000022000007945 */ /* 0x000fe80003800000 */
[----:B------:R-:W-:Y:S05]  /*6640*/  @!P0 BRA `(.L_x_125) ;  /* 0x0000000000808947 */ /* 0x000fea0003800000 */
[----:B------:R-:W-:-:S04]  /*6650*/  LOP3.LUT R2, R2, 0x2, RZ, 0xfc, !PT ;  /* 0x0000000202027812 */ /* 0x000fc800078efcff */
[----:B------:R-:W-:-:S13]  /*6660*/  ISETP.NE.AND P0, PT, R2, 0x3, PT ;  /* 0x000000030200780c */ /* 0x000fda0003f05270 */
[----:B------:R-:W-:Y:S05]  /*6670*/  @!P0 BRA `(.L_x_126) ;  /* 0x0000000000048947 */ /* 0x000fea0003800000 */
[----:B------:R-:W-:Y:S01]  /*6680*/  BPT.TRAP 0x1 ;  /* 0x000000040000795c */ /* 0x000fe20000300000 */
.L_x_126:
[----:B------:R-:W0:Y:S01]  /*6690*/  S2R R5, SR_CgaCtaId ;  /* 0x0000000000057919 */ /* 0x000e220000008800 */
[----:B------:R-:W-:Y:S02]  /*66a0*/  MOV R0, 0x400 ;  /* 0x0000040000007802 */ /* 0x000fe40000000f00 */
[----:B------:R-:W-:Y:S02]  /*66b0*/  SHF.L.U32 R4, R3, 0x1f, RZ ;  /* 0x0000001f03047819 */ /* 0x000fe400000006ff */
[----:B0-----:R-:W-:-:S05]  /*66c0*/  LEA R0, R5, R0, 0x18 ;  /* 0x0000000005007211 */ /* 0x001fca00078ec0ff */
[----:B------:R-:W-:-:S04]  /*66d0*/  VIADD R0, R0, 0x18 ;  /* 0x0000001800007836 */ /* 0x000fc80000000000 */
[C---:B------:R-:W-:Y:S02]  /*66e0*/  IMAD R7, R17.reuse, 0x8, R0 ;  /* 0x0000000811077824 */ /* 0x040fe400078e0200 */
[----:B------:R-:W-:Y:S02]  /*66f0*/  VIADD R17, R17, 0x1 ;  /* 0x0000000111117836 */ /* 0x000fe40000000000 */
[----:B------:R-:W0:Y:S03]  /*6700*/  SYNCS.PHASECHK.TRANS64.TRYWAIT P0, [R7+URZ], R4 ;  /* 0x00000004070075a7 */ /* 0x000e26000800017f */
[----:B------:R-:W-:-:S04]  /*6710*/  ISETP.NE.AND P1, PT, R17, 0x3, PT ;  /* 0x000000031100780c */ /* 0x000fc80003f25270 */
[----:B------:R-:W-:Y:S02]  /*6720*/  SEL R2, RZ, 0x1, P1 ;  /* 0x00000001ff027807 */ /* 0x000fe40000800000 */
[----:B------:R-:W-:Y:S02]  /*6730*/  SEL R17, R17, RZ, P1 ;  /* 0x000000ff11117207 */ /* 0x000fe40000800000 */
[----:B------:R-:W-:-:S03]  /*6740*/  LOP3.LUT R9, R3, R2, RZ, 0x3c, !PT ;  /* 0x0000000203097212 */ /* 0x000fc600078e3cff */
[----:B------:R-:W-:Y:S01]  /*6750*/  IMAD R6, R17, 0x8, R0 ;  /* 0x0000000811067824 */ /* 0x000fe200078e0200 */
[----:B------:R-:W-:Y:S01]  /*6760*/  SHF.L.U32 R5, R9, 0x1f, RZ ;  /* 0x0000001f09057819 */ /* 0x000fe200000006ff */
[----:B0-----:R-:W-:Y:S06]  /*6770*/  @!P0 BRA `(.L_x_127) ;  /* 0x0000000000c08947 */ /* 0x001fec0003800000 */
.L_x_137:
[----:B------:R-:W1:Y:S01]  /*6780*/  SYNCS.PHASECHK.TRANS64.TRYWAIT P0, [R6+URZ], R5 ;  /* 0x00000005060075a7 */ /* 0x000e62000800017f */
[----:B------:R-:W-:-:S05]  /*6790*/  VIADD R2, R17, 0x1 ;  /* 0x0000000111027836 */ /* 0x000fca0000000000 */
[----:B------:R-:W-:-:S04]  /*67a0*/  ISETP.NE.AND P1, PT, R2, 0x3, PT ;  /* 0x000000030200780c */ /* 0x000fc80003f25270 */
[----:B0-----:R-:W-:Y:S02]  /*67b0*/  SEL R4, RZ, 0x1, P1 ;  /* 0x00000001ff047807 */ /* 0x001fe40000800000 */
[----:B------:R-:W-:Y:S02]  /*67c0*/  SEL R3, R2, RZ, P1 ;  /* 0x000000ff02037207 */ /* 0x000fe40000800000 */
[----:B------:R-:W-:Y:S01]  /*67d0*/  LOP3.LUT R4, R9, R4, RZ, 0x3c, !PT ;  /* 0x0000000409047212 */ /* 0x000fe200078e3cff */
[----:B-1----:R-:W-:Y:S06]  /*67e0*/  @!P0 BRA `(.L_x_128) ;  /* 0x0000000000b88947 */ /* 0x002fec0003800000 */
.L_x_138:
[----:B------:R-:W-:Y:S01]  /*67f0*/  IMAD R3, R3, 0x8, R0 ;  /* 0x0000000803037824 */ /* 0x000fe200078e0200 */
[----:B------:R-:W-:-:S07]  /*6800*/  SHF.L.U32 R0, R4, 0x1f, RZ ;  /* 0x0000001f04007819 */ /* 0x000fce00000006ff */
.L_x_129:
[----:B-1----:R1:W2:Y:S02]  /*6810*/  SYNCS.PHASECHK.TRANS64.TRYWAIT P0, [R3+URZ], R0 ;  /* 0x00000000030075a7 */ /* 0x0022a4000800017f */
[----:B--2---:R-:W-:Y:S05]  /*6820*/  @!P0 NANOSLEEP.SYNCS 0x989680 ;  /* 0x009896800000895d */ /* 0x004fea0003900000 */
[----:B------:R-:W2:Y:S02]  /*6830*/  @!P0 SYNCS.PHASECHK.TRANS64 P0, [R3+URZ], R0 ;  /* 0x00000000030085a7 */ /* 0x000ea4000800007f */
[----:B--2---:R-:W-:Y:S05]  /*6840*/  @!P0 BRA `(.L_x_129) ;  /* 0xfffffffc00f08947 */ /* 0x004fea000383ffff */
.L_x_125:
[----:B------:R-:W-:Y:S05]  /*6850*/  BSYNC B0 ;  /* 0x0000000000007941 */ /* 0x000fea0003800000 */
.L_x_124:
[----:B------:R-:W-:Y:S05]  /*6860*/  EXIT ;  /* 0x000000000000794d */ /* 0x000fea0003800000 */
.L_x_21:
[----:B-1----:R-:W-:-:S04]  /*6870*/  IMAD.U32 R9, RZ, RZ, UR6 ;  /* 0x00000006ff097e24 */ /* 0x002fc8000f8e00ff */
[----:B------:R1:W4:Y:S03]  /*6880*/  SYNCS.PHASECHK.TRANS64.TRYWAIT P1, [R9+URZ], R8 ;  /* 0x00000008090075a7 */ /* 0x000326000802017f */
[----:B----4-:R-:W-:Y:S05]  /*6890*/  @!P1 NANOSLEEP.SYNCS 0x989680 ;  /* 0x009896800000995d */ /* 0x010fea0003900000 */
[----:B------:R-:W4:Y:S02]  /*68a0*/  @!P1 SYNCS.PHASECHK.TRANS64 P1, [R9+URZ], R8 ;  /* 0x00000008090095a7 */ /* 0x000f24000802007f */
[----:B----4-:R-:W-:Y:S05]  /*68b0*/  @!P1 BRA `(.L_x_21) ;  /* 0xfffffffc00ec9947 */ /* 0x010fea000383ffff */
[----:B------:R-:W-:Y:S05]  /*68c0*/  BRA `(.L_x_20) ;  /* 0xffffffac00207947 */ /* 0x000fea000383ffff */
.L_x_27:
[----:B-1----:R-:W-:-:S04]  /*68d0*/  IMAD.U32 R13, RZ, RZ, UR12 ;  /* 0x0000000cff0d7e24 */ /* 0x002fc8000f8e00ff */
[----:B------:R1:W4:Y:S03]  /*68e0*/  SYNCS.PHASECHK.TRANS64.TRYWAIT P1, [R13+URZ], R10 ;  /* 0x0000000a0d0075a7 */ /* 0x000326000802017f */
[----:B----4-:R-:W-:Y:S05]  /*68f0*/  @!P1 NANOSLEEP.SYNCS 0x989680 ;  /* 0x009896800000995d */ /* 0x010fea0003900000 */
[----:B------:R-:W4:Y:S02]  /*6900*/  @!P1 SYNCS.PHASECHK.TRANS64 P1, [R13+URZ], R10 ;  /* 0x0000000a0d0095a7 */ /* 0x000f24000802007f */
[----:B----4-:R-:W-:Y:S05]  /*6910*/  @!P1 BRA `(.L_x_27) ;  /* 0xfffffffc00ec9947 */ /* 0x010fea000383ffff */
[----:B------:R-:W-:Y:S05]  /*6920*/  BRA `(.L_x_26) ;  /* 0xffffffb000907947 */ /* 0x000fea000383ffff */
.L_x_112:
[----:B------:R-:W-:Y:S01]  /*6930*/  BSSY B1, `(.L_x_130) ;  /* 0x0000006000017945 */ /* 0x000fe20003800000 */
[----:B------:R-:W-:-:S07]  /*6940*/  IMAD.MOV.U32 R6, RZ, RZ, -0x1 ;  /* 0xffffffffff067424 */ /* 0x000fce00078e00ff */
[----:B------:R-:W-:Y:S05]  /*6950*/  WARPSYNC.COLLECTIVE R6, `(.L_x_131) ;  /* 0x00000000060c7348 */ /* 0x000fea0003c00000 */
[----:B------:R-:W-:Y:S02]  /*6960*/  ELECT P0, UR62, PT ;  /* 0x00000000003e782f */ /* 0x000fe40003800000 */
[----:B------:R-:W-:Y:S01]  /*6970*/  MOV R6, UR62 ;  /* 0x0000003e00067c02 */ /* 0x000fe20008000f00 */
[----:B------:R-:W-:Y:S10]  /*6980*/  ENDCOLLECTIVE ;  /* 0x000000000000791b */ /* 0x000ff40003800000 */
.L_x_131:
[----:B------:R-:W-:Y:S05]  /*6990*/  BSYNC B1 ;  /* 0x0000000000017941 */ /* 0x000fea0003800000 */
.L_x_130:
[----:B------:R-:W-:Y:S05]  /*69a0*/  BRA `(.L_x_132) ;  /* 0xfffffff000607947 */ /* 0x000fea000383ffff */
.L_x_115:
[----:B0-----:R0:W1:Y:S02]  /*69b0*/  SYNCS.PHASECHK.TRANS64.TRYWAIT P0, [R18+URZ+0x18], R9 ;  /* 0x00001809120075a7 */ /* 0x001064000800017f */
[----:B-1----:R-:W-:Y:S05]  /*69c0*/  @!P0 NANOSLEEP.SYNCS 0x989680 ;  /* 0x009896800000895d */ /* 0x002fea0003900000 */
[----:B------:R-:W1:Y:S02]  /*69d0*/  @!P0 SYNCS.PHASECHK.TRANS64 P0, [R18+URZ+0x18], R9 ;  /* 0x00001809120085a7 */ /* 0x000e64000800007f */
[----:B-1----:R-:W-:Y:S05]  /*69e0*/  @!P0 BRA `(.L_x_115) ;  /* 0xfffffffc00f08947 */ /* 0x002fea000383ffff */
[----:B------:R-:W-:Y:S05]  /*69f0*/  BRA `(.L_x_133) ;  /* 0xfffffff000a07947 */ /* 0x000fea000383ffff */
.L_x_123:
[----:B------:R-:W-:Y:S01]  /*6a00*/  BSSY B0, `(.L_x_134) ;  /* 0x0000006000007945 */ /* 0x000fe20003800000 */
[----:B------:R-:W-:-:S07]  /*6a10*/  IMAD.MOV.U32 R6, RZ, RZ, -0x1 ;  /* 0xffffffffff067424 */ /* 0x000fce00078e00ff */
[----:B------:R-:W-:Y:S05]  /*6a20*/  WARPSYNC.COLLECTIVE R6, `(.L_x_135) ;  /* 0x00000000060c7348 */ /* 0x000fea0003c00000 */
[----:B------:R-:W-:Y:S02]  /*6a30*/  ELECT P0, UR62, PT ;  /* 0x00000000003e782f */ /* 0x000fe40003800000 */
[----:B------:R-:W-:Y:S01]  /*6a40*/  MOV R6, UR62 ;  /* 0x0000003e00067c02 */ /* 0x000fe20008000f00 */
[----:B------:R-:W-:Y:S10]  /*6a50*/  ENDCOLLECTIVE ;  /* 0x000000000000791b */ /* 0x000ff40003800000 */
.L_x_135:
[----:B------:R-:W-:Y:S05]  /*6a60*/  BSYNC B0 ;  /* 0x0000000000007941 */ /* 0x000fea0003800000 */
.L_x_134:
[----:B------:R-:W-:Y:S05]  /*6a70*/  BRA `(.L_x_136) ;  /* 0xfffffff800ec7947 */ /* 0x000fea000383ffff */
.L_x_127:
[----:B0-----:R0:W1:Y:S02]  /*6a80*/  SYNCS.PHASECHK.TRANS64.TRYWAIT P0, [R7+URZ], R4 ;  /* 0x00000004070075a7 */ /* 0x001064000800017f */
[----:B-1----:R-:W-:Y:S05]  /*6a90*/  @!P0 NANOSLEEP.SYNCS 0x989680 ;  /* 0x009896800000895d */ /* 0x002fea0003900000 */
[----:B------:R-:W1:Y:S02]  /*6aa0*/  @!P0 SYNCS.PHASECHK.TRANS64 P0, [R7+URZ], R4 ;  /* 0x00000004070085a7 */ /* 0x000e64000800007f */
[----:B-1----:R-:W-:Y:S05]  /*6ab0*/  @!P0 BRA `(.L_x_127) ;  /* 0xfffffffc00f08947 */ /* 0x002fea000383ffff */
[----:B------:R-:W-:Y:S05]  /*6ac0*/  BRA `(.L_x_137) ;  /* 0xfffffffc002c7947 */ /* 0x000fea000383ffff */
.L_x_128:
[----:B0-----:R0:W1:Y:S02]  /*6ad0*/  SYNCS.PHASECHK.TRANS64.TRYWAIT P0, [R6+URZ], R5 ;  /* 0x00000005060075a7 */ /* 0x001064000800017f */
[----:B-1----:R-:W-:Y:S05]  /*6ae0*/  @!P0 NANOSLEEP.SYNCS 0x989680 ;  /* 0x009896800000895d */ /* 0x002fea0003900000 */
[----:B------:R-:W1:Y:S02]  /*6af0*/  @!P0 SYNCS.PHASECHK.TRANS64 P0, [R6+URZ], R5 ;  /* 0x00000005060085a7 */ /* 0x000e64000800007f */
[----:B-1----:R-:W-:Y:S05]  /*6b00*/  @!P0 BRA `(.L_x_128) ;  /* 0xfffffffc00f08947 */ /* 0x002fea000383ffff */
[----:B------:R-:W-:Y:S05]  /*6b10*/  BRA `(.L_x_138) ;  /* 0xfffffffc00347947 */ /* 0x000fea000383ffff */
.L_x_139:
[----:B------:R-:W-:-:S00]  /*6b20*/  BRA `(.L_x_139) ;  /* 0xfffffffc00fc7947 */ /* 0x000fc0000383ffff */
[----:B------:R-:W-:-:S00]  /*6b30*/  NOP ;  /* 0x0000000000007918 */ /* 0x000fc00000000000 */
        /* <DEDUP_REMOVED lines=12> */
.L_x_140:


//--------------------- .nv.shared._ZN7cutlass13device_kernelINS_4gemm6kernel13GemmUniversalIN4cute5tupleIJiiiiEEENS1_10collective13CollectiveMmaINS1_37MainloopSm90TmaGmmaWarpSpecializedFP8ILi3ENS5_IJNS4_1CILi1EEENSA_ILi2EEESB_EEENS1_35KernelTmaWarpSpecializedCooperativeEEENS5_IJNSA_ILi128EEENSA_ILi64EEENSA_ILi32EEEEEENS_12float_e4m3_tENS5_IJlSB_lEEESK_SL_NS4_8TiledMMAINS4_8MMA_AtomIJNS4_4SM904GMMA30MMA_64x64x32_F32E4M3E4M3_SS_TNILNSP_7ScaleInE1ELSR_1EEEEEENS4_6LayoutINS5_IJSC_SB_SB_EEENS5_IJSB_NSA_ILi0EEESW_EEEEENS5_IJNS4_10UnderscoreESZ_SZ_EEEEENS4_23SM90_TMA_LOAD_MULTICASTENS4_14ComposedLayoutINS4_7SwizzleILi1ELi4ELi3EEENS4_18smem_ptr_flag_bitsILi8EEENSU_INS5_IJNSA_ILi8EEESI_EEENS5_IJSI_SB_EEEEEEEvNS4_8identityENS4_13SM90_TMA_LOADES1C_vS1D_EENS_8epilogue10collective6detail29Sm90TmaWarpSpecializedAdapterINS1H_15DefaultEpilogueISK_SL_SL_NS1G_6thread17LinearCombinationISK_Li1EffLNS1L_9ScaleType4KindE0ELNS_15FloatRoundStyleE2ESK_EENS1_15EpilogueDefaultEEEEEvvEEEEvNT_6ParamsE --------------------------
	.section	.nv.shared._ZN7cutlass13device_kernelINS_4gemm6kernel13GemmUniversalIN4cute5tupleIJiiiiEEENS1_10collective13CollectiveMmaINS1_37MainloopSm90TmaGmmaWarpSpecializedFP8ILi3ENS5_IJNS4_1CILi1EEENSA_ILi2EEESB_EEENS1_35KernelTmaWarpSpecializedCooperativeEEENS5_IJNSA_ILi128EEENSA_ILi64EEENSA_ILi32EEEEEENS_12float_e4m3_tENS5_IJlSB_lEEESK_SL_NS4_8TiledMMAINS4_8MMA_AtomIJNS4_4SM904GMMA30MMA_64x64x32_F32E4M3E4M3_SS_TNILNSP_7ScaleInE1ELSR_1EEEEEENS4_6LayoutINS5_IJSC_SB_SB_EEENS5_IJSB_NSA_ILi0EEESW_EEEEENS5_IJNS4_10UnderscoreESZ_SZ_EEEEENS4_23SM90_TMA_LOAD_MULTICASTENS4_14ComposedLayoutINS4_7SwizzleILi1ELi4ELi3EEENS4_18smem_ptr_flag_bitsILi8EEENSU_INS5_IJNSA_ILi8EEESI_EEENS5_IJSI_SB_EEEEEEEvNS4_8identityENS4_13SM90_TMA_LOADES1C_vS1D_EENS_8epilogue10collective6detail29Sm90TmaWarpSpecializedAdapterINS1H_15DefaultEpilogueISK_SL_SL_NS1G_6thread17LinearCombinationISK_Li1EffLNS1L_9ScaleType4KindE0ELNS_15FloatRoundStyleE2ESK_EENS1_15EpilogueDefaultEEEEEvvEEEEvNT_6ParamsE,"aw",@nobits
	.sectionflags	@""
	.align	16
	.zero		1024


//--------------------- .nv.shared.reserved.0     --------------------------
	.section	.nv.shared.reserved.0,"aw",@nobits
	.weak		__nv_reservedSMEM_offset_0_alias
	.size		__nv_reservedSMEM_offset_0_alias, 0, 0
	.other		__nv_reservedSMEM_offset_0_alias,@"STO_CUDA_RESERVED_SHARED STV_DEFAULT"
__nv_reservedSMEM_offset_0_alias:
	.zero		0


//--------------------- .nv.global                --------------------------
	.section	.nv.global,"aw",@nobits
.nv.global:
	.type		_ZN39_INTERNAL_3c4f168f_4_k_cu_952cea6d_29104cute1_E,@object
	.size		_ZN39_INTERNAL_3c4f168f_4_k_cu_952cea6d_29104cute1_E,(_ZN39_INTERNAL_3c4f168f_4_k_cu_952cea6d_29104cuda3std3__45__cpo6cbeginE - _ZN39_INTERNAL_3c4f168f_4_k_cu_952cea6d_29104cute1_E)
_ZN39_INTERNAL_3c4f168f_4_k_cu_952cea6d_29104cute1_E:
	.zero		1
	.type		_ZN39_INTERNAL_3c4f168f_4_k_cu_952cea6d_29104cuda3std3__45__cpo6cbeginE,@object
	.size		_ZN39_INTERNAL_3c4f168f_4_k_cu_952cea6d_29104cuda3std3__45__cpo6cbeginE,(_ZN39_INTERNAL_3c4f168f_4_k_cu_952cea6d_29104cuda3std3__48in_placeE - _ZN39_INTERNAL_3c4f168f_4_k_cu_952cea6d_29104cuda3std3__45__cpo6cbeginE)
_ZN39_INTERNAL_3c4f168f_4_k_cu_952cea6d_29104cuda3std3__45__cpo6cbeginE:
	.zero		1
	.type		_ZN39_INTERNAL_3c4f168f_4_k_cu_952cea6d_29104cuda3std3__48in_placeE,@object
	.size		_ZN39_INTERNAL_3c4f168f_4_k_cu_952cea6d_29104cuda3std3__48in_placeE,(_ZN39_INTERNAL_3c4f168f_4_k_cu_952cea6d_29104cuda3std6ranges3__45__cpo9iter_moveE - _ZN39_INTERNAL_3c4f168f_4_k_cu_952cea6d_29104cuda3std3__48in_placeE)
_ZN39_INTERNAL_3c4f168f_4_k_cu_952cea6d_29104cuda3std3__48in_placeE:
	.zero		1
	.type		_ZN39_INTERNAL_3c4f168f_4_k_cu_952cea6d_29104cuda3std6ranges3__45__cpo9iter_moveE,@object
	.size		_ZN39_INTERNAL_3c4f168f_4_k_cu_952cea6d_29104cuda3std6ranges3__45__cpo9iter_moveE,(_ZN39_INTERNAL_3c4f168f_4_k_cu_952cea6d_29104cuda3std3__45__cpo5beginE - _ZN39_INTERNAL_3c4f168f_4_k_cu_952cea6d_29104cuda3std6ranges3__45__cpo9iter_moveE)
_ZN39_INTERNAL_3c4f168f_4_k_cu_952cea6d_29104cuda3std6ranges3__45__cpo9iter_moveE:
	.zero		1
	.type		_ZN39_INTERNAL_3c4f168f_4_k_cu_952cea6d_29104cuda3std3__45__cpo5beginE,@object
	.size		_ZN39_INTERNAL_3c4f168f_4_k_cu_952cea6d_29104cuda3std3__45__cpo5beginE,(_ZN39_INTERNAL_3c4f168f_4_k_cu_952cea6d_29104cuda3std3__441_GLOBAL__N__3c4f168f_4_k_cu_952cea6d_29106ignoreE - _ZN39_INTERNAL_3c4f168f_4_k_cu_952cea6d_29104cuda3std3__45__cpo5beginE)
_ZN39_INTERNAL_3c4f168f_4_k_cu_952cea6d_29104cuda3std3__45__cpo5beginE:
	.zero		1
	.type		_ZN39_INTERNAL_3c4f168f_4_k_cu_952cea6d_29104cuda3std3__441_GLOBAL__N__3c4f168f_4_k_cu_952cea6d_29106ignoreE,@object
	.size		_ZN39_INTERNAL_3c4f168f_4_k_cu_952cea6d_29104cuda3std3__441_GLOBAL__N__3c4f168f_4_k_cu_952cea6d_29106ignoreE,(_ZN39_INTERNAL_3c4f168f_4_k_cu_952cea6d_29104cute7productE - _ZN39_INTERNAL_3c4f168f_4_k_cu_952cea6d_29104cuda3std3__441_GLOBAL__N__3c4f168f_4_k_cu_952cea6d_29106ignoreE)
_ZN39_INTERNAL_3c4f168f_4_k_cu_952cea6d_29104cuda3std3__441_GLOBAL__N__3c4f168f_4_k_cu_952cea6d_29106ignoreE:
	.zero		1
	.type		_ZN39_INTERNAL_3c4f168f_4_k_cu_952cea6d_29104cute7productE,@object
	.size		_ZN39_INTERNAL_3c4f168f_4_k_cu_952cea6d_29104cute7productE,(_ZN39_INTERNAL_3c4f168f_4_k_cu_952cea6d_29104cuda3std3__45__cpo3endE - _ZN39_INTERNAL_3c4f168f_4_k_cu_952cea6d_29104cute7productE)
_ZN39_INTERNAL_3c4f168f_4_k_cu_952cea6d_29104cute7productE:
	.zero		1
	.type		_ZN39_INTERNAL_3c4f168f_4_k_cu_952cea6d_29104cuda3std3__45__cpo3endE,@object
	.size		_ZN39_INTERNAL_3c4f168f_4_k_cu_952cea6d_29104cuda3std3__45__cpo3endE,(_ZN39_INTERNAL_3c4f168f_4_k_cu_952cea6d_29104cuda3std3__419piecewise_constructE - _ZN39_INTERNAL_3c4f168f_4_k_cu_952cea6d_29104cuda3std3__45__cpo3endE)
_ZN39_INTERNAL_3c4f168f_4_k_cu_952cea6d_29104cuda3std3__45__cpo3endE:
	.zero		1
	.type		_ZN39_INTERNAL_3c4f168f_4_k_cu_952cea6d_29104cuda3std3__419piecewise_constructE,@object
	.size		_ZN39_INTERNAL_3c4f168f_4_k_cu_952cea6d_29104cuda3std3__419piecewise_constructE,(_ZN39_INTERNAL_3c4f168f_4_k_cu_952cea6d_29104cuda3std3__45__cpo4cendE - _ZN39_INTERNAL_3c4f168f_4_k_cu_952cea6d_29104cuda3std3__419piecewise_constructE)
_ZN39_INTERNAL_3c4f168f_4_k_cu_952cea6d_29104cuda3std3__419piecewise_constructE:
	.zero		1
	.type		_ZN39_INTERNAL_3c4f168f_4_k_cu_952cea6d_29104cuda3std3__45__cpo4cendE,@object
	.size		_ZN39_INTERNAL_3c4f168f_4_k_cu_952cea6d_29104cuda3std3__45__cpo4cendE,(_ZN39_INTERNAL_3c4f168f_4_k_cu_952cea6d_29104cuda3std6ranges3__45__cpo4swapE - _ZN39_INTERNAL_3c4f168f_4_k_cu_952cea6d_29104cuda3std3__45__cpo4cendE)
_ZN39_INTERNAL_3c4f168f_4_k_cu_952cea6d_29104cuda3std3__45__cpo4cendE:
	.zero		1
	.type		_ZN39_INTERNAL_3c4f168f_4_k_cu_952cea6d_29104cuda3std6ranges3__45__cpo4swapE,@object
	.size		_ZN39_INTERNAL_3c4f168f_4_k_cu_952cea6d_29104cuda3std6ranges3__45__cpo4swapE,(.L_7 - _ZN39_INTERNAL_3c4f168f_4_k_cu_952cea6d_29104cuda3std6ranges3__45__cpo4swapE)
_ZN39_INTERNAL_3c4f168f_4_k_cu_952cea6d_29104cuda3std6ranges3__45__cpo4swapE:
	.zero		1
.L_7:


//--------------------- .nv.constant0._ZN7cutlass13device_kernelINS_4gemm6kernel13GemmUniversalIN4cute5tupleIJiiiiEEENS1_10collective13CollectiveMmaINS1_37MainloopSm90TmaGmmaWarpSpecializedFP8ILi3ENS5_IJNS4_1CILi1EEENSA_ILi2EEESB_EEENS1_35KernelTmaWarpSpecializedCooperativeEEENS5_IJNSA_ILi128EEENSA_ILi64EEENSA_ILi32EEEEEENS_12float_e4m3_tENS5_IJlSB_lEEESK_SL_NS4_8TiledMMAINS4_8MMA_AtomIJNS4_4SM904GMMA30MMA_64x64x32_F32E4M3E4M3_SS_TNILNSP_7ScaleInE1ELSR_1EEEEEENS4_6LayoutINS5_IJSC_SB_SB_EEENS5_IJSB_NSA_ILi0EEESW_EEEEENS5_IJNS4_10UnderscoreESZ_SZ_EEEEENS4_23SM90_TMA_LOAD_MULTICASTENS4_14ComposedLayoutINS4_7SwizzleILi1ELi4ELi3EEENS4_18smem_ptr_flag_bitsILi8EEENSU_INS5_IJNSA_ILi8EEESI_EEENS5_IJSI_SB_EEEEEEEvNS4_8identityENS4_13SM90_TMA_LOADES1C_vS1D_EENS_8epilogue10collective6detail29Sm90TmaWarpSpecializedAdapterINS1H_15DefaultEpilogueISK_SL_SL_NS1G_6thread17LinearCombinationISK_Li1EffLNS1L_9ScaleType4KindE0ELNS_15FloatRoundStyleE2ESK_EENS1_15EpilogueDefaultEEEEEvvEEEEvNT_6ParamsE --------------------------
	.section	.nv.constant0._ZN7cutlass13device_kernelINS_4gemm6kernel13GemmUniversalIN4cute5tupleIJiiiiEEENS1_10collective13CollectiveMmaINS1_37MainloopSm90TmaGmmaWarpSpecializedFP8ILi3ENS5_IJNS4_1CILi1EEENSA_ILi2EEESB_EEENS1_35KernelTmaWarpSpecializedCooperativeEEENS5_IJNSA_ILi128EEENSA_ILi64EEENSA_ILi32EEEEEENS_12float_e4m3_tENS5_IJlSB_lEEESK_SL_NS4_8TiledMMAINS4_8MMA_AtomIJNS4_4SM904GMMA30MMA_64x64x32_F32E4M3E4M3_SS_TNILNSP_7ScaleInE1ELSR_1EEEEEENS4_6LayoutINS5_IJSC_SB_SB_EEENS5_IJSB_NSA_ILi0EEESW_EEEEENS5_IJNS4_10UnderscoreESZ_SZ_EEEEENS4_23SM90_TMA_LOAD_MULTICASTENS4_14ComposedLayoutINS4_7SwizzleILi1ELi4ELi3EEENS4_18smem_ptr_flag_bitsILi8EEENSU_INS5_IJNSA_ILi8EEESI_EEENS5_IJSI_SB_EEEEEEEvNS4_8identityENS4_13SM90_TMA_LOADES1C_vS1D_EENS_8epilogue10collective6detail29Sm90TmaWarpSpecializedAdapterINS1H_15DefaultEpilogueISK_SL_SL_NS1G_6thread17LinearCombinationISK_Li1EffLNS1L_9ScaleType4KindE0ELNS_15FloatRoundStyleE2ESK_EENS1_15EpilogueDefaultEEEEEvvEEEEvNT_6ParamsE,"a",@progbits
	.sectionflags	@""
	.align	4
.nv.constant0._ZN7cutlass13device_kernelINS_4gemm6kernel13GemmUniversalIN4cute5tupleIJiiiiEEENS1_10collective13CollectiveMmaINS1_37MainloopSm90TmaGmmaWarpSpecializedFP8ILi3ENS5_IJNS4_1CILi1EEENSA_ILi2EEESB_EEENS1_35KernelTmaWarpSpecializedCooperativeEEENS5_IJNSA_ILi128EEENSA_ILi64EEENSA_ILi32EEEEEENS_12float_e4m3_tENS5_IJlSB_lEEESK_SL_NS4_8TiledMMAINS4_8MMA_AtomIJNS4_4SM904GMMA30MMA_64x64x32_F32E4M3E4M3_SS_TNILNSP_7ScaleInE1ELSR_1EEEEEENS4_6LayoutINS5_IJSC_SB_SB_EEENS5_IJSB_NSA_ILi0EEESW_EEEEENS5_IJNS4_10UnderscoreESZ_SZ_EEEEENS4_23SM90_TMA_LOAD_MULTICASTENS4_14ComposedLayoutINS4_7SwizzleILi1ELi4ELi3EEENS4_18smem_ptr_flag_bitsILi8EEENSU_INS5_IJNSA_ILi8EEESI_EEENS5_IJSI_SB_EEEEEEEvNS4_8identityENS4_13SM90_TMA_LOADES1C_vS1D_EENS_8epilogue10collective6detail29Sm90TmaWarpSpecializedAdapterINS1H_15DefaultEpilogueISK_SL_SL_NS1G_6thread17LinearCombinationISK_Li1EffLNS1L_9ScaleType4KindE0ELNS_15FloatRoundStyleE2ESK_EENS1_15EpilogueDefaultEEEEEvvEEEEvNT_6ParamsE:
	.zero		1664


//--------------------- SYMBOLS --------------------------

	.type		.nv.reservedSmem.offset0,@object
	.size		.nv.reservedSmem.offset0,0x4
